	.target	sm_100a

	.elftype	@"ET_EXEC"


//--------------------- .note.nv.tkinfo           --------------------------
	.section	.note.nv.tkinfo,"",@"SHT_NOTE"
	.sectionflags	@"SHF_NOTE_NV_TKINFO"
	.tkinfo
        /*0018*/ 	.word	0x00000002
        /*0030*/ 	.string	""
        /*0030*/ 	.string	"ptxas"
        /*0030*/ 	.string	"Cuda compilation tools, release 13.0, V13.0.88"
        /*0030*/ 	.string	"Build cuda_13.0.r13.0/compiler.36424714_0"
        /*0030*/ 	.string	"-arch sm_100a -m 64 "



//--------------------- .note.nv.cuinfo           --------------------------
	.section	.note.nv.cuinfo,"",@"SHT_NOTE"
	.sectionflags	@"SHF_NOTE_NV_CUINFO"
        /*0018*/ 	.short	0x0002
        /*001a*/ 	.short	0x0064
        /*001c*/ 	.short	0x0082
	.zero		2


//--------------------- .nv.info                  --------------------------
	.section	.nv.info,"",@"SHT_CUDA_INFO"
	.align	4


	//----- nvinfo : EIATTR_REGCOUNT
	.align		4
        /*0000*/ 	.byte	0x04, 0x2f
        /*0002*/ 	.short	(.L_19 - .L_18)
	.align		4
.L_18:
        /*0004*/ 	.word	index@(_ZN7cutlass13device_kernelINS_4gemm6kernel13GemmUniversalIN4cute5tupleIJiiiiEEENS1_10collective13CollectiveMmaINS1_35MainloopSm100TmaUmmaWarpSpecializedILi4ELi2ELi4ENS5_IJNS4_1CILi8EEENSA_ILi1EEESC_EEEEENS5_IJNSA_ILi64EEENSA_ILi256EEESF_EEENS_6half_tENS5_IJlSC_lEEESI_SJ_NS4_8TiledMMAINS4_8MMA_AtomIJNS4_20SM100_MMA_F16BF16_SSISI_SI_fLi64ELi256ELNS4_4UMMA5MajorE0ELSO_0ELNSN_7ScaleInE0ELSP_0EEEEEENS4_6LayoutINS5_IJSC_SC_SC_EEENS5_IJNSA_ILi0EEESU_SU_EEEEENS5_IJNS4_10UnderscoreESX_SX_EEEEENS4_13SM90_TMA_LOADENS4_14ComposedLayoutINS4_7SwizzleILi3ELi4ELi3EEENS4_18smem_ptr_flag_bitsILi16EEENSS_INS5_IJSB_SF_EEENS5_IJSF_SC_EEEEEEEvNS4_8identityENS4_23SM90_TMA_LOAD_MULTICASTES19_vS1A_EENS_8epilogue10collective18CollectiveEpilogueINS1D_23Sm100TmaWarpSpecializedILi4ELi2ELi32ELb1ELb0EEEJSH_NS5_IJNSS_ISF_SC_EES1I_EEESI_SJ_SI_SJ_NS1D_6fusion15FusionCallbacksIS1H_NS1K_17LinearCombinationISI_fSI_fLNS_15FloatRoundStyleE2EEESH_S1J_JEEENS4_5SM1004TMEM4LOAD26SM100_TMEM_LOAD_16dp256b8xES10_S19_NS4_17SM75_U32x4_LDSM_NENS4_14SM90_TMA_STOREES19_NS4_17SM90_U32x4_STSM_NENS4_39AutoVectorizingCopyWithAssumedAlignmentILi128EEEEEEvvEEEEvNT_6ParamsE)
        /*0008*/ 	.word	0x0000007a


	//----- nvinfo : EIATTR_FRAME_SIZE
	.align		4
.L_19:
        /*000c*/ 	.byte	0x04, 0x11
        /*000e*/ 	.short	(.L_21 - .L_20)
	.align		4
.L_20:
        /*0010*/ 	.word	index@($__internal_2_$__cuda_sm10x_tcgen05_guardrail_trap_unallocated_columns_being_dealloced)
        /*0014*/ 	.word	0x00000000


	//----- nvinfo : EIATTR_FRAME_SIZE
	.align		4
.L_21:
        /*0018*/ 	.byte	0x04, 0x11
        /*001a*/ 	.short	(.L_23 - .L_22)
	.align		4
.L_22:
        /*001c*/ 	.word	index@($__internal_1_$__cuda_sm10x_tcgen05_guardrail_trap_phase_invalid_during_alloc)
        /*0020*/ 	.word	0x00000000


	//----- nvinfo : EIATTR_FRAME_SIZE
	.align		4
.L_23:
        /*0024*/ 	.byte	0x04, 0x11
        /*0026*/ 	.short	(.L_25 - .L_24)
	.align		4
.L_24:
        /*0028*/ 	.word	index@($__internal_0_$__cuda_sm10x_tcgen05_guardrail_trap_col_being_dealloced_not_returned_by_alloc)
        /*002c*/ 	.word	0x00000000


	//----- nvinfo : EIATTR_FRAME_SIZE
	.align		4
.L_25:
        /*0030*/ 	.byte	0x04, 0x11
        /*0032*/ 	.short	(.L_27 - .L_26)
	.align		4
.L_26:
        /*0034*/ 	.word	index@(_ZN7cutlass13device_kernelINS_4gemm6kernel13GemmUniversalIN4cute5tupleIJiiiiEEENS1_10collective13CollectiveMmaINS1_35MainloopSm100TmaUmmaWarpSpecializedILi4ELi2ELi4ENS5_IJNS4_1CILi8EEENSA_ILi1EEESC_EEEEENS5_IJNSA_ILi64EEENSA_ILi256EEESF_EEENS_6half_tENS5_IJlSC_lEEESI_SJ_NS4_8TiledMMAINS4_8MMA_AtomIJNS4_20SM100_MMA_F16BF16_SSISI_SI_fLi64ELi256ELNS4_4UMMA5MajorE0ELSO_0ELNSN_7ScaleInE0ELSP_0EEEEEENS4_6LayoutINS5_IJSC_SC_SC_EEENS5_IJNSA_ILi0EEESU_SU_EEEEENS5_IJNS4_10UnderscoreESX_SX_EEEEENS4_13SM90_TMA_LOADENS4_14ComposedLayoutINS4_7SwizzleILi3ELi4ELi3EEENS4_18smem_ptr_flag_bitsILi16EEENSS_INS5_IJSB_SF_EEENS5_IJSF_SC_EEEEEEEvNS4_8identityENS4_23SM90_TMA_LOAD_MULTICASTES19_vS1A_EENS_8epilogue10collective18CollectiveEpilogueINS1D_23Sm100TmaWarpSpecializedILi4ELi2ELi32ELb1ELb0EEEJSH_NS5_IJNSS_ISF_SC_EES1I_EEESI_SJ_SI_SJ_NS1D_6fusion15FusionCallbacksIS1H_NS1K_17LinearCombinationISI_fSI_fLNS_15FloatRoundStyleE2EEESH_S1J_JEEENS4_5SM1004TMEM4LOAD26SM100_TMEM_LOAD_16dp256b8xES10_S19_NS4_17SM75_U32x4_LDSM_NENS4_14SM90_TMA_STOREES19_NS4_17SM90_U32x4_STSM_NENS4_39AutoVectorizingCopyWithAssumedAlignmentILi128EEEEEEvvEEEEvNT_6ParamsE)
        /*0038*/ 	.word	0x00000000


	//----- nvinfo : EIATTR_MIN_STACK_SIZE
	.align		4
.L_27:
        /*003c*/ 	.byte	0x04, 0x12
        /*003e*/ 	.short	(.L_29 - .L_28)
	.align		4
.L_28:
        /*0040*/ 	.word	index@(_ZN7cutlass13device_kernelINS_4gemm6kernel13GemmUniversalIN4cute5tupleIJiiiiEEENS1_10collective13CollectiveMmaINS1_35MainloopSm100TmaUmmaWarpSpecializedILi4ELi2ELi4ENS5_IJNS4_1CILi8EEENSA_ILi1EEESC_EEEEENS5_IJNSA_ILi64EEENSA_ILi256EEESF_EEENS_6half_tENS5_IJlSC_lEEESI_SJ_NS4_8TiledMMAINS4_8MMA_AtomIJNS4_20SM100_MMA_F16BF16_SSISI_SI_fLi64ELi256ELNS4_4UMMA5MajorE0ELSO_0ELNSN_7ScaleInE0ELSP_0EEEEEENS4_6LayoutINS5_IJSC_SC_SC_EEENS5_IJNSA_ILi0EEESU_SU_EEEEENS5_IJNS4_10UnderscoreESX_SX_EEEEENS4_13SM90_TMA_LOADENS4_14ComposedLayoutINS4_7SwizzleILi3ELi4ELi3EEENS4_18smem_ptr_flag_bitsILi16EEENSS_INS5_IJSB_SF_EEENS5_IJSF_SC_EEEEEEEvNS4_8identityENS4_23SM90_TMA_LOAD_MULTICASTES19_vS1A_EENS_8epilogue10collective18CollectiveEpilogueINS1D_23Sm100TmaWarpSpecializedILi4ELi2ELi32ELb1ELb0EEEJSH_NS5_IJNSS_ISF_SC_EES1I_EEESI_SJ_SI_SJ_NS1D_6fusion15FusionCallbacksIS1H_NS1K_17LinearCombinationISI_fSI_fLNS_15FloatRoundStyleE2EEESH_S1J_JEEENS4_5SM1004TMEM4LOAD26SM100_TMEM_LOAD_16dp256b8xES10_S19_NS4_17SM75_U32x4_LDSM_NENS4_14SM90_TMA_STOREES19_NS4_17SM90_U32x4_STSM_NENS4_39AutoVectorizingCopyWithAssumedAlignmentILi128EEEEEEvvEEEEvNT_6ParamsE)
        /*0044*/ 	.word	0x00000000
.L_29:


//--------------------- .nv.compat                --------------------------
	.section	.nv.compat,"",@"SHT_CUDA_COMPAT_INFO"
	.align	4
        /*0000*/ 	.byte	0x02, 0x09, 0x01, 0x00, 0x02, 0x02, 0x02, 0x00, 0x02, 0x05, 0x05, 0x00, 0x03, 0x07, 0x01, 0x01
        /*0010*/ 	.byte	0x02, 0x03, 0x01, 0x00, 0x02, 0x06, 0x01, 0x00, 0x04, 0x0b, 0x08, 0x00, 0x09, 0x00, 0x00, 0x00
        /*0020*/ 	.byte	0x00, 0x00, 0x00, 0x00


//--------------------- .nv.info._ZN7cutlass13device_kernelINS_4gemm6kernel13GemmUniversalIN4cute5tupleIJiiiiEEENS1_10collective13CollectiveMmaINS1_35MainloopSm100TmaUmmaWarpSpecializedILi4ELi2ELi4ENS5_IJNS4_1CILi8EEENSA_ILi1EEESC_EEEEENS5_IJNSA_ILi64EEENSA_ILi256EEESF_EEENS_6half_tENS5_IJlSC_lEEESI_SJ_NS4_8TiledMMAINS4_8MMA_AtomIJNS4_20SM100_MMA_F16BF16_SSISI_SI_fLi64ELi256ELNS4_4UMMA5MajorE0ELSO_0ELNSN_7ScaleInE0ELSP_0EEEEEENS4_6LayoutINS5_IJSC_SC_SC_EEENS5_IJNSA_ILi0EEESU_SU_EEEEENS5_IJNS4_10UnderscoreESX_SX_EEEEENS4_13SM90_TMA_LOADENS4_14ComposedLayoutINS4_7SwizzleILi3ELi4ELi3EEENS4_18smem_ptr_flag_bitsILi16EEENSS_INS5_IJSB_SF_EEENS5_IJSF_SC_EEEEEEEvNS4_8identityENS4_23SM90_TMA_LOAD_MULTICASTES19_vS1A_EENS_8epilogue10collective18CollectiveEpilogueINS1D_23Sm100TmaWarpSpecializedILi4ELi2ELi32ELb1ELb0EEEJSH_NS5_IJNSS_ISF_SC_EES1I_EEESI_SJ_SI_SJ_NS1D_6fusion15FusionCallbacksIS1H_NS1K_17LinearCombinationISI_fSI_fLNS_15FloatRoundStyleE2EEESH_S1J_JEEENS4_5SM1004TMEM4LOAD26SM100_TMEM_LOAD_16dp256b8xES10_S19_NS4_17SM75_U32x4_LDSM_NENS4_14SM90_TMA_STOREES19_NS4_17SM90_U32x4_STSM_NENS4_39AutoVectorizingCopyWithAssumedAlignmentILi128EEEEEEvvEEEEvNT_6ParamsE --------------------------
	.section	.nv.info._ZN7cutlass13device_kernelINS_4gemm6kernel13GemmUniversalIN4cute5tupleIJiiiiEEENS1_10collective13CollectiveMmaINS1_35MainloopSm100TmaUmmaWarpSpecializedILi4ELi2ELi4ENS5_IJNS4_1CILi8EEENSA_ILi1EEESC_EEEEENS5_IJNSA_ILi64EEENSA_ILi256EEESF_EEENS_6half_tENS5_IJlSC_lEEESI_SJ_NS4_8TiledMMAINS4_8MMA_AtomIJNS4_20SM100_MMA_F16BF16_SSISI_SI_fLi64ELi256ELNS4_4UMMA5MajorE0ELSO_0ELNSN_7ScaleInE0ELSP_0EEEEEENS4_6LayoutINS5_IJSC_SC_SC_EEENS5_IJNSA_ILi0EEESU_SU_EEEEENS5_IJNS4_10UnderscoreESX_SX_EEEEENS4_13SM90_TMA_LOADENS4_14ComposedLayoutINS4_7SwizzleILi3ELi4ELi3EEENS4_18smem_ptr_flag_bitsILi16EEENSS_INS5_IJSB_SF_EEENS5_IJSF_SC_EEEEEEEvNS4_8identityENS4_23SM90_TMA_LOAD_MULTICASTES19_vS1A_EENS_8epilogue10collective18CollectiveEpilogueINS1D_23Sm100TmaWarpSpecializedILi4ELi2ELi32ELb1ELb0EEEJSH_NS5_IJNSS_ISF_SC_EES1I_EEESI_SJ_SI_SJ_NS1D_6fusion15FusionCallbacksIS1H_NS1K_17LinearCombinationISI_fSI_fLNS_15FloatRoundStyleE2EEESH_S1J_JEEENS4_5SM1004TMEM4LOAD26SM100_TMEM_LOAD_16dp256b8xES10_S19_NS4_17SM75_U32x4_LDSM_NENS4_14SM90_TMA_STOREES19_NS4_17SM90_U32x4_STSM_NENS4_39AutoVectorizingCopyWithAssumedAlignmentILi128EEEEEEvvEEEEvNT_6ParamsE,"",@"SHT_CUDA_INFO"
	.sectionflags	@""
	.align	4


	//----- nvinfo : EIATTR_CUDA_API_VERSION
	.align		4
        /*0000*/ 	.byte	0x04, 0x37
        /*0002*/ 	.short	(.L_31 - .L_30)
.L_30:
        /*0004*/ 	.word	0x00000082


	//----- nvinfo : EIATTR_KPARAM_INFO
	.align		4
.L_31:
        /*0008*/ 	.byte	0x04, 0x17
        /*000a*/ 	.short	(.L_33 - .L_32)
.L_32:
        /*000c*/ 	.word	0x00000000
        /*0010*/ 	.short	0x0000
        /*0012*/ 	.short	0x0000
        /*0014*/ 	.byte	0x00, 0xf0, 0x01, 0x20


	//----- nvinfo : EIATTR_AT_ENTRY_FRAGMENTS
	.align		4
.L_33:
        /*0018*/ 	.byte	0x04, 0x4f
        /*001a*/ 	.short	(.L_35 - .L_34)


	//   ....[0]....
.L_34:
        /*001c*/ 	.word	0x00000006


	//----- nvinfo : EIATTR_RESERVED_SMEM_USED
	.align		4
.L_35:
        /*0020*/ 	.byte	0x01, 0x41
	.zero		2


	//----- nvinfo : EIATTR_SPARSE_MMA_MASK
	.align		4
        /*0024*/ 	.byte	0x03, 0x50
        /*0026*/ 	.short	0x0000


	//----- nvinfo : EIATTR_TCGEN05_1CTA_USED
	.align		4
        /*0028*/ 	.byte	0x01, 0x51
	.zero		2


	//----- nvinfo : EIATTR_MAXREG_COUNT
	.align		4
        /*002c*/ 	.byte	0x03, 0x1b
        /*002e*/ 	.short	0x00ff


	//----- nvinfo : EIATTR_NUM_BARRIERS
	.align		4
        /*0030*/ 	.byte	0x02, 0x4c
        /*0032*/ 	.byte	0x07
	.zero		1


	//----- nvinfo : EIATTR_EXTERNS
	.align		4
        /*0034*/ 	.byte	0x04, 0x0f
        /*0036*/ 	.short	(.L_37 - .L_36)


	//   ....[0]....
	.align		4
.L_36:
        /*0038*/ 	.word	index@(__assertfail)


	//----- nvinfo : EIATTR_MERCURY_ISA_VERSION
	.align		4
.L_37:
        /*003c*/ 	.byte	0x03, 0x5f
        /*003e*/ 	.short	0x0101


	//----- nvinfo : EIATTR_INT_WARP_WIDE_INSTR_OFFSETS
	.align		4
        /*0040*/ 	.byte	0x04, 0x31
        /*0042*/ 	.short	(.L_39 - .L_38)


	//   ....[0]....
.L_38:
        /*0044*/ 	.word	0x00003e60


	//   ....[1]....
        /*0048*/ 	.word	0x00003e80


	//   ....[2]....
        /*004c*/ 	.word	0x00003eb0


	//   ....[3]....
        /*0050*/ 	.word	0x00004ac0


	//   ....[4]....
        /*0054*/ 	.word	0x00004b20


	//   ....[5]....
        /*0058*/ 	.word	0x00004c00


	//   ....[6]....
        /*005c*/ 	.word	0x00004c80


	//   ....[7]....
        /*0060*/ 	.word	0x00004d70


	//   ....[8]....
        /*0064*/ 	.word	0x00004e00


	//   ....[9]....
        /*0068*/ 	.word	0x00004ef0


	//   ....[10]....
        /*006c*/ 	.word	0x00004fa0


	//----- nvinfo : EIATTR_COOP_GROUP_MASK_REGIDS
	.align		4
.L_39:
        /*0070*/ 	.byte	0x04, 0x29
        /*0072*/ 	.short	(.L_41 - .L_40)


	//   ....[0]....
.L_40:
        /*0074*/ 	.word	0xffffffff


	//   ....[1]....
        /*0078*/ 	.word	0xffffffff


	//   ....[2]....
        /*007c*/ 	.word	0xffffffff


	//   ....[3]....
        /*0080*/ 	.word	0xffffffff


	//   ....[4]....
        /*0084*/ 	.word	0xffffffff


	//   ....[5]....
        /*0088*/ 	.word	0xffffffff


	//   ....[6]....
        /*008c*/ 	.word	0xffffffff


	//   ....[7]....
        /*0090*/ 	.word	0xffffffff


	//   ....[8]....
        /*0094*/ 	.word	0xffffffff


	//   ....[9]....
        /*0098*/ 	.word	0xffffffff


	//   ....[10]....
        /*009c*/ 	.word	0xffffffff


	//   ....[11]....
        /*00a0*/ 	.word	0xffffffff


	//   ....[12]....
        /*00a4*/ 	.word	0xffffffff


	//   ....[13]....
        /*00a8*/ 	.word	0xffffffff


	//----- nvinfo : EIATTR_COOP_GROUP_INSTR_OFFSETS
	.align		4
.L_41:
        /*00ac*/ 	.byte	0x04, 0x28
        /*00ae*/ 	.short	(.L_43 - .L_42)


	//   ....[0]....
.L_42:
        /*00b0*/ 	.word	0x00000080


	//   ....[1]....
        /*00b4*/ 	.word	0x000004f0


	//   ....[2]....
        /*00b8*/ 	.word	0x00000690


	//   ....[3]....
        /*00bc*/ 	.word	0x00000830


	//   ....[4]....
        /*00c0*/ 	.word	0x00000930


	//   ....[5]....
        /*00c4*/ 	.word	0x00000aa0


	//   ....[6]....
        /*00c8*/ 	.word	0x00000c40


	//   ....[7]....
        /*00cc*/ 	.word	0x00000df0


	//   ....[8]....
        /*00d0*/ 	.word	0x00002160


	//   ....[9]....
        /*00d4*/ 	.word	0x00003050


	//   ....[10]....
        /*00d8*/ 	.word	0x00003260


	//   ....[11]....
        /*00dc*/ 	.word	0x00003290


	//   ....[12]....
        /*00e0*/ 	.word	0x00003d40


	//   ....[13]....
        /*00e4*/ 	.word	0x00003f70


	//----- nvinfo : EIATTR_VRC_CTA_INIT_COUNT
	.align		4
.L_43:
        /*00e8*/ 	.byte	0x02, 0x4a
        /*00ea*/ 	.byte	0x80
	.zero		1


	//----- nvinfo : EIATTR_SYSCALL_OFFSETS
	.align		4
        /*00ec*/ 	.byte	0x04, 0x46
        /*00ee*/ 	.short	(.L_45 - .L_44)


	//   ....[0]....
.L_44:
        /*00f0*/ 	.word	0x00005c30


	//   ....[1]....
        /*00f4*/ 	.word	0x00005d20


	//   ....[2]....
        /*00f8*/ 	.word	0x00006590


	//   ....[3]....
        /*00fc*/ 	.word	0x00007250


	//   ....[4]....
        /*0100*/ 	.word	0x00007ec0


	//   ....[5]....
        /*0104*/ 	.word	0x00008b20


	//----- nvinfo : EIATTR_MBARRIER_INSTR_OFFSETS
	.align		4
.L_45:
        /*0108*/ 	.byte	0x04, 0x39
        /*010a*/ 	.short	(.L_47 - .L_46)


	//   ....[0]....
.L_46:
        /*010c*/ 	.word	0x00000600
        /*0110*/ 	.word	0x000000ff
        /*0114*/ 	.word	0x00000000
        /*0118*/ 	.short	0x0100
        /*011a*/ 	.byte	0x04
	.zero		1


	//   ....[1]....
        /*011c*/ 	.word	0x00000610
        /*0120*/ 	.word	0x000000ff
        /*0124*/ 	.word	0x00000020
        /*0128*/ 	.short	0x0100
        /*012a*/ 	.byte	0x04
	.zero		1


	//   ....[2]....
        /*012c*/ 	.word	0x00000620
        /*0130*/ 	.word	0x000000ff
        /*0134*/ 	.word	0x00000008
        /*0138*/ 	.short	0x0100
        /*013a*/ 	.byte	0x04
	.zero		1


	//   ....[3]....
        /*013c*/ 	.word	0x00000630
        /*0140*/ 	.word	0x000000ff
        /*0144*/ 	.word	0x00000028
        /*0148*/ 	.short	0x0100
        /*014a*/ 	.byte	0x04
	.zero		1


	//   ....[4]....
        /*014c*/ 	.word	0x00000640
        /*0150*/ 	.word	0x000000ff
        /*0154*/ 	.word	0x00000010
        /*0158*/ 	.short	0x0100
        /*015a*/ 	.byte	0x04
	.zero		1


	//   ....[5]....
        /*015c*/ 	.word	0x00000650
        /*0160*/ 	.word	0x000000ff
        /*0164*/ 	.word	0x00000030
        /*0168*/ 	.short	0x0100
        /*016a*/ 	.byte	0x04
	.zero		1


	//   ....[6]....
        /*016c*/ 	.word	0x00000660
        /*0170*/ 	.word	0x000000ff
        /*0174*/ 	.word	0x00000018
        /*0178*/ 	.short	0x0100
        /*017a*/ 	.byte	0x04
	.zero		1


	//   ....[7]....
        /*017c*/ 	.word	0x00000670
        /*0180*/ 	.word	0x000000ff
        /*0184*/ 	.word	0x00000038
        /*0188*/ 	.short	0x0100
        /*018a*/ 	.byte	0x04
	.zero		1


	//   ....[8]....
        /*018c*/ 	.word	0x000007a0
        /*0190*/ 	.word	0x000000ff
        /*0194*/ 	.word	0x00000040
        /*0198*/ 	.short	0x0100
        /*019a*/ 	.byte	0x04
	.zero		1


	//   ....[9]....
        /*019c*/ 	.word	0x000007b0
        /*01a0*/ 	.word	0x000000ff
        /*01a4*/ 	.word	0x00000060
        /*01a8*/ 	.short	0x0100
        /*01aa*/ 	.byte	0x04
	.zero		1


	//   ....[10]....
        /*01ac*/ 	.word	0x000007c0
        /*01b0*/ 	.word	0x000000ff
        /*01b4*/ 	.word	0x00000048
        /*01b8*/ 	.short	0x0100
        /*01ba*/ 	.byte	0x04
	.zero		1


	//   ....[11]....
        /*01bc*/ 	.word	0x000007d0
        /*01c0*/ 	.word	0x000000ff
        /*01c4*/ 	.word	0x00000068
        /*01c8*/ 	.short	0x0100
        /*01ca*/ 	.byte	0x04
	.zero		1


	//   ....[12]....
        /*01cc*/ 	.word	0x000007e0
        /*01d0*/ 	.word	0x000000ff
        /*01d4*/ 	.word	0x00000050
        /*01d8*/ 	.short	0x0100
        /*01da*/ 	.byte	0x04
	.zero		1


	//   ....[13]....
        /*01dc*/ 	.word	0x000007f0
        /*01e0*/ 	.word	0x000000ff
        /*01e4*/ 	.word	0x00000070
        /*01e8*/ 	.short	0x0100
        /*01ea*/ 	.byte	0x04
	.zero		1


	//   ....[14]....
        /*01ec*/ 	.word	0x00000800
        /*01f0*/ 	.word	0x000000ff
        /*01f4*/ 	.word	0x00000058
        /*01f8*/ 	.short	0x0100
        /*01fa*/ 	.byte	0x04
	.zero		1


	//   ....[15]....
        /*01fc*/ 	.word	0x00000810
        /*0200*/ 	.word	0x000000ff
        /*0204*/ 	.word	0x00000078
        /*0208*/ 	.short	0x0100
        /*020a*/ 	.byte	0x04
	.zero		1


	//   ....[16]....
        /*020c*/ 	.word	0x00000900
        /*0210*/ 	.word	0x000000ff
        /*0214*/ 	.word	0x00000080
        /*0218*/ 	.short	0x0100
        /*021a*/ 	.byte	0x06
	.zero		1


	//   ....[17]....
        /*021c*/ 	.word	0x00000910
        /*0220*/ 	.word	0x000000ff
        /*0224*/ 	.word	0x00000088
        /*0228*/ 	.short	0x0100
        /*022a*/ 	.byte	0x06
	.zero		1


	//   ....[18]....
        /*022c*/ 	.word	0x00000a50
        /*0230*/ 	.word	0x000000ff
        /*0234*/ 	.word	0x00000090
        /*0238*/ 	.short	0x0100
        /*023a*/ 	.byte	0x06
	.zero		1


	//   ....[19]....
        /*023c*/ 	.word	0x00000a60
        /*0240*/ 	.word	0x000000ff
        /*0244*/ 	.word	0x000000a0
        /*0248*/ 	.short	0x0100
        /*024a*/ 	.byte	0x06
	.zero		1


	//   ....[20]....
        /*024c*/ 	.word	0x00000a70
        /*0250*/ 	.word	0x000000ff
        /*0254*/ 	.word	0x00000098
        /*0258*/ 	.short	0x0100
        /*025a*/ 	.byte	0x06
	.zero		1


	//   ....[21]....
        /*025c*/ 	.word	0x00000a80
        /*0260*/ 	.word	0x000000ff
        /*0264*/ 	.word	0x000000a8
        /*0268*/ 	.short	0x0100
        /*026a*/ 	.byte	0x06
	.zero		1


	//   ....[22]....
        /*026c*/ 	.word	0x00000bb0
        /*0270*/ 	.word	0x000000ff
        /*0274*/ 	.word	0x000000b0
        /*0278*/ 	.short	0x0100
        /*027a*/ 	.byte	0x04
	.zero		1


	//   ....[23]....
        /*027c*/ 	.word	0x00000bc0
        /*0280*/ 	.word	0x000000ff
        /*0284*/ 	.word	0x000000d0
        /*0288*/ 	.short	0x0100
        /*028a*/ 	.byte	0x04
	.zero		1


	//   ....[24]....
        /*028c*/ 	.word	0x00000bd0
        /*0290*/ 	.word	0x000000ff
        /*0294*/ 	.word	0x000000b8
        /*0298*/ 	.short	0x0100
        /*029a*/ 	.byte	0x04
	.zero		1


	//   ....[25]....
        /*029c*/ 	.word	0x00000be0
        /*02a0*/ 	.word	0x000000ff
        /*02a4*/ 	.word	0x000000d8
        /*02a8*/ 	.short	0x0100
        /*02aa*/ 	.byte	0x04
	.zero		1


	//   ....[26]....
        /*02ac*/ 	.word	0x00000bf0
        /*02b0*/ 	.word	0x000000ff
        /*02b4*/ 	.word	0x000000c0
        /*02b8*/ 	.short	0x0100
        /*02ba*/ 	.byte	0x04
	.zero		1


	//   ....[27]....
        /*02bc*/ 	.word	0x00000c00
        /*02c0*/ 	.word	0x000000ff
        /*02c4*/ 	.word	0x000000e0
        /*02c8*/ 	.short	0x0100
        /*02ca*/ 	.byte	0x04
	.zero		1


	//   ....[28]....
        /*02cc*/ 	.word	0x00000c10
        /*02d0*/ 	.word	0x000000ff
        /*02d4*/ 	.word	0x000000c8
        /*02d8*/ 	.short	0x0100
        /*02da*/ 	.byte	0x04
	.zero		1


	//   ....[29]....
        /*02dc*/ 	.word	0x00000c20
        /*02e0*/ 	.word	0x000000ff
        /*02e4*/ 	.word	0x000000e8
        /*02e8*/ 	.short	0x0100
        /*02ea*/ 	.byte	0x04
	.zero		1


	//   ....[30]....
        /*02ec*/ 	.word	0x00000d10
        /*02f0*/ 	.word	0x000000ff
        /*02f4*/ 	.word	0x000000f0
        /*02f8*/ 	.short	0x0100
        /*02fa*/ 	.byte	0x04
	.zero		1


	//   ....[31]....
        /*02fc*/ 	.word	0x00000d20
        /*0300*/ 	.word	0x000000ff
        /*0304*/ 	.word	0x00000100
        /*0308*/ 	.short	0x0100
        /*030a*/ 	.byte	0x04
	.zero		1


	//   ....[32]....
        /*030c*/ 	.word	0x00000d30
        /*0310*/ 	.word	0x000000ff
        /*0314*/ 	.word	0x000000f8
        /*0318*/ 	.short	0x0100
        /*031a*/ 	.byte	0x04
	.zero		1


	//   ....[33]....
        /*031c*/ 	.word	0x00000d40
        /*0320*/ 	.word	0x000000ff
        /*0324*/ 	.word	0x00000108
        /*0328*/ 	.short	0x0100
        /*032a*/ 	.byte	0x04
	.zero		1


	//   ....[34]....
        /*032c*/ 	.word	0x00001a00
        /*0330*/ 	.word	0x00000000
        /*0334*/ 	.word	0x00000100
        /*0338*/ 	.short	0x010a
        /*033a*/ 	.byte	0xff
	.zero		1


	//   ....[35]....
        /*033c*/ 	.word	0x00001a20
        /*0340*/ 	.word	0x00000000
        /*0344*/ 	.word	0x000000f0
        /*0348*/ 	.short	0x0101
        /*034a*/ 	.byte	0xff
	.zero		1


	//   ....[36]....
        /*034c*/ 	.word	0x00001ae0
        /*0350*/ 	.word	0x000000ff
        /*0354*/ 	.word	0x00000020
        /*0358*/ 	.short	0x010a
        /*035a*/ 	.byte	0x04
	.zero		1


	//   ....[37]....
        /*035c*/ 	.word	0x00001b60
        /*0360*/ 	.word	0x000000ff
        /*0364*/ 	.word	0x00000020
        /*0368*/ 	.short	0x010a
        /*036a*/ 	.byte	0x21
	.zero		1


	//   ....[38]....
        /*036c*/ 	.word	0x00001cf0
        /*0370*/ 	.word	0x000000ff
        /*0374*/ 	.word	0x00000020
        /*0378*/ 	.short	0x010a
        /*037a*/ 	.byte	0x08
	.zero		1


	//   ....[39]....
        /*037c*/ 	.word	0x00001e20
        /*0380*/ 	.word	0x000000ff
        /*0384*/ 	.word	0x00000088
        /*0388*/ 	.short	0x0101
        /*038a*/ 	.byte	0x07
	.zero		1


	//   ....[40]....
        /*038c*/ 	.word	0x00001e40
        /*0390*/ 	.word	0x000000ff
        /*0394*/ 	.word	0x00000020
        /*0398*/ 	.short	0x010a
        /*039a*/ 	.byte	0x04
	.zero		1


	//   ....[41]....
        /*039c*/ 	.word	0x00001ec0
        /*03a0*/ 	.word	0x000000ff
        /*03a4*/ 	.word	0x00000020
        /*03a8*/ 	.short	0x010a
        /*03aa*/ 	.byte	0x09
	.zero		1


	//   ....[42]....
        /*03ac*/ 	.word	0x00002060
        /*03b0*/ 	.word	0x000000ff
        /*03b4*/ 	.word	0x00000020
        /*03b8*/ 	.short	0x010a
        /*03ba*/ 	.byte	0x06
	.zero		1


	//   ....[43]....
        /*03bc*/ 	.word	0x00002190
        /*03c0*/ 	.word	0x00000003
        /*03c4*/ 	.word	0x00000090
        /*03c8*/ 	.short	0x010a
        /*03ca*/ 	.byte	0xff
	.zero		1


	//   ....[44]....
        /*03cc*/ 	.word	0x000022e0
        /*03d0*/ 	.word	0x00000000
        /*03d4*/ 	.word	0x00000000
        /*03d8*/ 	.short	0x0101
        /*03da*/ 	.byte	0xff
	.zero		1


	//   ....[45]....
        /*03dc*/ 	.word	0x000028a0
        /*03e0*/ 	.word	0x000000ff
        /*03e4*/ 	.word	0x00000000
        /*03e8*/ 	.short	0x010a
        /*03ea*/ 	.byte	0x04
	.zero		1


	//   ....[46]....
        /*03ec*/ 	.word	0x00002930
        /*03f0*/ 	.word	0x000000ff
        /*03f4*/ 	.word	0x00000000
        /*03f8*/ 	.short	0x010a
        /*03fa*/ 	.byte	0x05
	.zero		1


	//   ....[47]....
        /*03fc*/ 	.word	0x000029c0
        /*0400*/ 	.word	0x000000ff
        /*0404*/ 	.word	0x00000000
        /*0408*/ 	.short	0x010a
        /*040a*/ 	.byte	0x05
	.zero		1


	//   ....[48]....
        /*040c*/ 	.word	0x00002a60
        /*0410*/ 	.word	0x00000000
        /*0414*/ 	.word	0x00000000
        /*0418*/ 	.short	0x010a
        /*041a*/ 	.byte	0xff
	.zero		1


	//   ....[49]....
        /*041c*/ 	.word	0x00002ba0
        /*0420*/ 	.word	0x00000002
        /*0424*/ 	.word	0x000000f0
        /*0428*/ 	.short	0x010a
        /*042a*/ 	.byte	0xff
	.zero		1


	//   ....[50]....
        /*042c*/ 	.word	0x00002c00
        /*0430*/ 	.word	0x00000004
        /*0434*/ 	.word	0x00000000
        /*0438*/ 	.short	0x0101
        /*043a*/ 	.byte	0xff
	.zero		1


	//   ....[51]....
        /*043c*/ 	.word	0x00002c20
        /*0440*/ 	.word	0x000000ff
        /*0444*/ 	.word	0x000000a0
        /*0448*/ 	.short	0x010a
        /*044a*/ 	.byte	0x04
	.zero		1


	//   ....[52]....
        /*044c*/ 	.word	0x00002d40
        /*0450*/ 	.word	0x00000002
        /*0454*/ 	.word	0x00000090
        /*0458*/ 	.short	0x010a
        /*045a*/ 	.byte	0xff
	.zero		1


	//   ....[53]....
        /*045c*/ 	.word	0x00002e50
        /*0460*/ 	.word	0x00000002
        /*0464*/ 	.word	0x00000000
        /*0468*/ 	.short	0x0101
        /*046a*/ 	.byte	0xff
	.zero		1


	//   ....[54]....
        /*046c*/ 	.word	0x00002ee0
        /*0470*/ 	.word	0x000000ff
        /*0474*/ 	.word	0x000000a0
        /*0478*/ 	.short	0x0106
        /*047a*/ 	.byte	0x04
	.zero		1


	//   ....[55]....
        /*047c*/ 	.word	0x00002f00
        /*0480*/ 	.word	0x000000ff
        /*0484*/ 	.word	0x000000a0
        /*0488*/ 	.short	0x010a
        /*048a*/ 	.byte	0x04
	.zero		1


	//   ....[56]....
        /*048c*/ 	.word	0x00002f90
        /*0490*/ 	.word	0x000000ff
        /*0494*/ 	.word	0x000000a0
        /*0498*/ 	.short	0x0106
        /*049a*/ 	.byte	0x07
	.zero		1


	//   ....[57]....
        /*049c*/ 	.word	0x00002fd0
        /*04a0*/ 	.word	0x00000000
        /*04a4*/ 	.word	0x000000a0
        /*04a8*/ 	.short	0x010a
        /*04aa*/ 	.byte	0xff
	.zero		1


	//   ....[58]....
        /*04ac*/ 	.word	0x00003530
        /*04b0*/ 	.word	0x00000000
        /*04b4*/ 	.word	0x00000090
        /*04b8*/ 	.short	0x010a
        /*04ba*/ 	.byte	0xff
	.zero		1


	//   ....[59]....
        /*04bc*/ 	.word	0x00003630
        /*04c0*/ 	.word	0x00000003
        /*04c4*/ 	.word	0x00000000
        /*04c8*/ 	.short	0x0101
        /*04ca*/ 	.byte	0xff
	.zero		1


	//   ....[60]....
        /*04cc*/ 	.word	0x00003640
        /*04d0*/ 	.word	0x000000ff
        /*04d4*/ 	.word	0x00000000
        /*04d8*/ 	.short	0x010a
        /*04da*/ 	.byte	0x04
	.zero		1


	//   ....[61]....
        /*04dc*/ 	.word	0x000036c0
        /*04e0*/ 	.word	0x000000ff
        /*04e4*/ 	.word	0x000000d0
        /*04e8*/ 	.short	0x010a
        /*04ea*/ 	.byte	0x1f
	.zero		1


	//   ....[62]....
        /*04ec*/ 	.word	0x000037a0
        /*04f0*/ 	.word	0x000000ff
        /*04f4*/ 	.word	0x00000000
        /*04f8*/ 	.short	0x010a
        /*04fa*/ 	.byte	0x05
	.zero		1


	//   ....[63]....
        /*04fc*/ 	.word	0x000038e0
        /*0500*/ 	.word	0x000000ff
        /*0504*/ 	.word	0x00000000
        /*0508*/ 	.short	0x010a
        /*050a*/ 	.byte	0x04
	.zero		1


	//   ....[64]....
        /*050c*/ 	.word	0x00003b70
        /*0510*/ 	.word	0x000000ff
        /*0514*/ 	.word	0x00000000
        /*0518*/ 	.short	0x010a
        /*051a*/ 	.byte	0x04
	.zero		1


	//   ....[65]....
        /*051c*/ 	.word	0x00003c00
        /*0520*/ 	.word	0x000000ff
        /*0524*/ 	.word	0x00000000
        /*0528*/ 	.short	0x010a
        /*052a*/ 	.byte	0x05
	.zero		1


	//   ....[66]....
        /*052c*/ 	.word	0x00003c90
        /*0530*/ 	.word	0x000000ff
        /*0534*/ 	.word	0x00000000
        /*0538*/ 	.short	0x010a
        /*053a*/ 	.byte	0x05
	.zero		1


	//   ....[67]....
        /*053c*/ 	.word	0x00003d20
        /*0540*/ 	.word	0x000000ff
        /*0544*/ 	.word	0x00000000
        /*0548*/ 	.short	0x010a
        /*054a*/ 	.byte	0x04
	.zero		1


	//   ....[68]....
        /*054c*/ 	.word	0x00004280
        /*0550*/ 	.word	0x00000008
        /*0554*/ 	.word	0x00000090
        /*0558*/ 	.short	0x010a
        /*055a*/ 	.byte	0xff
	.zero		1


	//   ....[69]....
        /*055c*/ 	.word	0x000043f0
        /*0560*/ 	.word	0x00000000
        /*0564*/ 	.word	0x00000000
        /*0568*/ 	.short	0x0101
        /*056a*/ 	.byte	0xff
	.zero		1


	//   ....[70]....
        /*056c*/ 	.word	0x000048d0
        /*0570*/ 	.word	0x000000ff
        /*0574*/ 	.word	0x00000088
        /*0578*/ 	.short	0x010a
        /*057a*/ 	.byte	0x15
	.zero		1


	//   ....[71]....
        /*057c*/ 	.word	0x00004a60
        /*0580*/ 	.word	0x000000ff
        /*0584*/ 	.word	0x00000060
        /*0588*/ 	.short	0x010a
        /*058a*/ 	.byte	0x15
	.zero		1


	//   ....[72]....
        /*058c*/ 	.word	0x00004bb0
        /*0590*/ 	.word	0x000000ff
        /*0594*/ 	.word	0x00000040
        /*0598*/ 	.short	0x010b
        /*059a*/ 	.byte	0x15
	.zero		1


	//   ....[73]....
        /*059c*/ 	.word	0x00004bc0
        /*05a0*/ 	.word	0x000000ff
        /*05a4*/ 	.word	0x00000000
        /*05a8*/ 	.short	0x0101
        /*05aa*/ 	.byte	0x32
	.zero		1


	//   ....[74]....
        /*05ac*/ 	.word	0x00004bd0
        /*05b0*/ 	.word	0x000000ff
        /*05b4*/ 	.word	0x00000068
        /*05b8*/ 	.short	0x010a
        /*05ba*/ 	.byte	0x15
	.zero		1


	//   ....[75]....
        /*05bc*/ 	.word	0x00004d20
        /*05c0*/ 	.word	0x000000ff
        /*05c4*/ 	.word	0x00000048
        /*05c8*/ 	.short	0x010b
        /*05ca*/ 	.byte	0x15
	.zero		1


	//   ....[76]....
        /*05cc*/ 	.word	0x00004d30
        /*05d0*/ 	.word	0x000000ff
        /*05d4*/ 	.word	0x00000000
        /*05d8*/ 	.short	0x0101
        /*05da*/ 	.byte	0x31
	.zero		1


	//   ....[77]....
        /*05dc*/ 	.word	0x00004d40
        /*05e0*/ 	.word	0x000000ff
        /*05e4*/ 	.word	0x00000070
        /*05e8*/ 	.short	0x010a
        /*05ea*/ 	.byte	0x15
	.zero		1


	//   ....[78]....
        /*05ec*/ 	.word	0x00004ea0
        /*05f0*/ 	.word	0x000000ff
        /*05f4*/ 	.word	0x00000050
        /*05f8*/ 	.short	0x010b
        /*05fa*/ 	.byte	0x15
	.zero		1


	//   ....[79]....
        /*05fc*/ 	.word	0x00004eb0
        /*0600*/ 	.word	0x000000ff
        /*0604*/ 	.word	0x00000000
        /*0608*/ 	.short	0x0101
        /*060a*/ 	.byte	0x30
	.zero		1


	//   ....[80]....
        /*060c*/ 	.word	0x00004ec0
        /*0610*/ 	.word	0x000000ff
        /*0614*/ 	.word	0x00000078
        /*0618*/ 	.short	0x010a
        /*061a*/ 	.byte	0x15
	.zero		1


	//   ....[81]....
        /*061c*/ 	.word	0x000050c0
        /*0620*/ 	.word	0x000000ff
        /*0624*/ 	.word	0x00000058
        /*0628*/ 	.short	0x010b
        /*062a*/ 	.byte	0x15
	.zero		1


	//   ....[82]....
        /*062c*/ 	.word	0x000050d0
        /*0630*/ 	.word	0x000000ff
        /*0634*/ 	.word	0x00000000
        /*0638*/ 	.short	0x0101
        /*063a*/ 	.byte	0x2b
	.zero		1


	//   ....[83]....
        /*063c*/ 	.word	0x00005100
        /*0640*/ 	.word	0x000000ff
        /*0644*/ 	.word	0x00000060
        /*0648*/ 	.short	0x010a
        /*064a*/ 	.byte	0x15
	.zero		1


	//   ....[84]....
        /*064c*/ 	.word	0x00005120
        /*0650*/ 	.word	0x000000ff
        /*0654*/ 	.word	0x00000068
        /*0658*/ 	.short	0x010a
        /*065a*/ 	.byte	0x15
	.zero		1


	//   ....[85]....
        /*065c*/ 	.word	0x00005140
        /*0660*/ 	.word	0x000000ff
        /*0664*/ 	.word	0x00000070
        /*0668*/ 	.short	0x010a
        /*066a*/ 	.byte	0x15
	.zero		1


	//   ....[86]....
        /*066c*/ 	.word	0x00005180
        /*0670*/ 	.word	0x00000000
        /*0674*/ 	.word	0x00000078
        /*0678*/ 	.short	0x010a
        /*067a*/ 	.byte	0xff
	.zero		1


	//   ....[87]....
        /*067c*/ 	.word	0x000054c0
        /*0680*/ 	.word	0x00000003
        /*0684*/ 	.word	0x00000090
        /*0688*/ 	.short	0x010a
        /*068a*/ 	.byte	0xff
	.zero		1


	//   ....[88]....
        /*068c*/ 	.word	0x00005640
        /*0690*/ 	.word	0x00000000
        /*0694*/ 	.word	0x00000000
        /*0698*/ 	.short	0x0101
        /*069a*/ 	.byte	0xff
	.zero		1


	//   ....[89]....
        /*069c*/ 	.word	0x000061e0
        /*06a0*/ 	.word	0x000000ff
        /*06a4*/ 	.word	0x00000040
        /*06a8*/ 	.short	0x010a
        /*06aa*/ 	.byte	0x2c
	.zero		1


	//   ....[90]....
        /*06ac*/ 	.word	0x00006250
        /*06b0*/ 	.word	0x00000062
        /*06b4*/ 	.word	0x000000b0
        /*06b8*/ 	.short	0x010a
        /*06ba*/ 	.byte	0xff
	.zero		1


	//   ....[91]....
        /*06bc*/ 	.word	0x00006370
        /*06c0*/ 	.word	0x000000ff
        /*06c4*/ 	.word	0x00000040
        /*06c8*/ 	.short	0x010a
        /*06ca*/ 	.byte	0x2c
	.zero		1


	//   ....[92]....
        /*06cc*/ 	.word	0x00006470
        /*06d0*/ 	.word	0x00000062
        /*06d4*/ 	.word	0x000000b0
        /*06d8*/ 	.short	0x010a
        /*06da*/ 	.byte	0xff
	.zero		1


	//   ....[93]....
        /*06dc*/ 	.word	0x00006f70
        /*06e0*/ 	.word	0x00000000
        /*06e4*/ 	.word	0x00000000
        /*06e8*/ 	.short	0x0101
        /*06ea*/ 	.byte	0xff
	.zero		1


	//   ....[94]....
        /*06ec*/ 	.word	0x00006f80
        /*06f0*/ 	.word	0x00000003
        /*06f4*/ 	.word	0x00000040
        /*06f8*/ 	.short	0x010a
        /*06fa*/ 	.byte	0xff
	.zero		1


	//   ....[95]....
        /*06fc*/ 	.word	0x00007050
        /*0700*/ 	.word	0x00000003
        /*0704*/ 	.word	0x00000040
        /*0708*/ 	.short	0x010a
        /*070a*/ 	.byte	0xff
	.zero		1


	//   ....[96]....
        /*070c*/ 	.word	0x00007be0
        /*0710*/ 	.word	0x00000066
        /*0714*/ 	.word	0x00000000
        /*0718*/ 	.short	0x0101
        /*071a*/ 	.byte	0xff
	.zero		1


	//   ....[97]....
        /*071c*/ 	.word	0x00007c00
        /*0720*/ 	.word	0x0000003f
        /*0724*/ 	.word	0x00000040
        /*0728*/ 	.short	0x010a
        /*072a*/ 	.byte	0xff
	.zero		1


	//   ....[98]....
        /*072c*/ 	.word	0x00007cc0
        /*0730*/ 	.word	0x0000003f
        /*0734*/ 	.word	0x00000040
        /*0738*/ 	.short	0x010a
        /*073a*/ 	.byte	0xff
	.zero		1


	//   ....[99]....
        /*073c*/ 	.word	0x00008840
        /*0740*/ 	.word	0x00000066
        /*0744*/ 	.word	0x00000000
        /*0748*/ 	.short	0x0101
        /*074a*/ 	.byte	0xff
	.zero		1


	//   ....[100]....
        /*074c*/ 	.word	0x00008860
        /*0750*/ 	.word	0x0000006c
        /*0754*/ 	.word	0x00000040
        /*0758*/ 	.short	0x010a
        /*075a*/ 	.byte	0xff
	.zero		1


	//   ....[101]....
        /*075c*/ 	.word	0x00008920
        /*0760*/ 	.word	0x0000006c
        /*0764*/ 	.word	0x00000040
        /*0768*/ 	.short	0x010a
        /*076a*/ 	.byte	0xff
	.zero		1


	//   ....[102]....
        /*076c*/ 	.word	0x00008d60
        /*0770*/ 	.word	0x000000ff
        /*0774*/ 	.word	0x00000000
        /*0778*/ 	.short	0x0101
        /*077a*/ 	.byte	0x04
	.zero		1


	//   ....[103]....
        /*077c*/ 	.word	0x00009510
        /*0780*/ 	.word	0x00000002
        /*0784*/ 	.word	0x00000000
        /*0788*/ 	.short	0x0101
        /*078a*/ 	.byte	0xff
	.zero		1


	//   ....[104]....
        /*078c*/ 	.word	0x000097c0
        /*0790*/ 	.word	0x000000ff
        /*0794*/ 	.word	0x00000000
        /*0798*/ 	.short	0x0101
        /*079a*/ 	.byte	0x04
	.zero		1


	//   ....[105]....
        /*079c*/ 	.word	0x000097e0
        /*07a0*/ 	.word	0x00000000
        /*07a4*/ 	.word	0x00000100
        /*07a8*/ 	.short	0x010a
        /*07aa*/ 	.byte	0xff
	.zero		1


	//   ....[106]....
        /*07ac*/ 	.word	0x00009840
        /*07b0*/ 	.word	0x00000000
        /*07b4*/ 	.word	0x00000020
        /*07b8*/ 	.short	0x010a
        /*07ba*/ 	.byte	0xff
	.zero		1


	//   ....[107]....
        /*07bc*/ 	.word	0x000098a0
        /*07c0*/ 	.word	0x00000000
        /*07c4*/ 	.word	0x00000020
        /*07c8*/ 	.short	0x010a
        /*07ca*/ 	.byte	0xff
	.zero		1


	//   ....[108]....
        /*07cc*/ 	.word	0x000098f0
        /*07d0*/ 	.word	0x00000003
        /*07d4*/ 	.word	0x00000090
        /*07d8*/ 	.short	0x010a
        /*07da*/ 	.byte	0xff
	.zero		1


	//   ....[109]....
        /*07dc*/ 	.word	0x00009950
        /*07e0*/ 	.word	0x00000000
        /*07e4*/ 	.word	0x00000000
        /*07e8*/ 	.short	0x010a
        /*07ea*/ 	.byte	0xff
	.zero		1


	//   ....[110]....
        /*07ec*/ 	.word	0x000099b0
        /*07f0*/ 	.word	0x00000000
        /*07f4*/ 	.word	0x00000000
        /*07f8*/ 	.short	0x010a
        /*07fa*/ 	.byte	0xff
	.zero		1


	//   ....[111]....
        /*07fc*/ 	.word	0x00009a10
        /*0800*/ 	.word	0x00000000
        /*0804*/ 	.word	0x00000000
        /*0808*/ 	.short	0x010a
        /*080a*/ 	.byte	0xff
	.zero		1


	//   ....[112]....
        /*080c*/ 	.word	0x00009a60
        /*0810*/ 	.word	0x00000002
        /*0814*/ 	.word	0x000000f0
        /*0818*/ 	.short	0x010a
        /*081a*/ 	.byte	0xff
	.zero		1


	//   ....[113]....
        /*081c*/ 	.word	0x00009ac0
        /*0820*/ 	.word	0x00000002
        /*0824*/ 	.word	0x000000a0
        /*0828*/ 	.short	0x010a
        /*082a*/ 	.byte	0xff
	.zero		1


	//   ....[114]....
        /*082c*/ 	.word	0x00009b10
        /*0830*/ 	.word	0x00000002
        /*0834*/ 	.word	0x00000090
        /*0838*/ 	.short	0x010a
        /*083a*/ 	.byte	0xff
	.zero		1


	//   ....[115]....
        /*083c*/ 	.word	0x00009b70
        /*0840*/ 	.word	0x00000000
        /*0844*/ 	.word	0x000000a0
        /*0848*/ 	.short	0x010a
        /*084a*/ 	.byte	0xff
	.zero		1


	//   ....[116]....
        /*084c*/ 	.word	0x00009bc0
        /*0850*/ 	.word	0x00000000
        /*0854*/ 	.word	0x00000090
        /*0858*/ 	.short	0x010a
        /*085a*/ 	.byte	0xff
	.zero		1


	//   ....[117]....
        /*085c*/ 	.word	0x00009c20
        /*0860*/ 	.word	0x00000003
        /*0864*/ 	.word	0x000000d0
        /*0868*/ 	.short	0x010a
        /*086a*/ 	.byte	0xff
	.zero		1


	//   ....[118]....
        /*086c*/ 	.word	0x00009c80
        /*0870*/ 	.word	0x00000000
        /*0874*/ 	.word	0x00000000
        /*0878*/ 	.short	0x010a
        /*087a*/ 	.byte	0xff
	.zero		1


	//   ....[119]....
        /*087c*/ 	.word	0x00009ce0
        /*0880*/ 	.word	0x00000000
        /*0884*/ 	.word	0x00000000
        /*0888*/ 	.short	0x010a
        /*088a*/ 	.byte	0xff
	.zero		1


	//   ....[120]....
        /*088c*/ 	.word	0x00009d40
        /*0890*/ 	.word	0x00000000
        /*0894*/ 	.word	0x00000000
        /*0898*/ 	.short	0x010a
        /*089a*/ 	.byte	0xff
	.zero		1


	//   ....[121]....
        /*089c*/ 	.word	0x00009da0
        /*08a0*/ 	.word	0x00000000
        /*08a4*/ 	.word	0x00000000
        /*08a8*/ 	.short	0x010a
        /*08aa*/ 	.byte	0xff
	.zero		1


	//   ....[122]....
        /*08ac*/ 	.word	0x00009e00
        /*08b0*/ 	.word	0x00000000
        /*08b4*/ 	.word	0x00000000
        /*08b8*/ 	.short	0x010a
        /*08ba*/ 	.byte	0xff
	.zero		1


	//   ....[123]....
        /*08bc*/ 	.word	0x00009e50
        /*08c0*/ 	.word	0x00000008
        /*08c4*/ 	.word	0x00000090
        /*08c8*/ 	.short	0x010a
        /*08ca*/ 	.byte	0xff
	.zero		1


	//   ....[124]....
        /*08cc*/ 	.word	0x00009eb0
        /*08d0*/ 	.word	0x00000000
        /*08d4*/ 	.word	0x00000088
        /*08d8*/ 	.short	0x010a
        /*08da*/ 	.byte	0xff
	.zero		1


	//   ....[125]....
        /*08dc*/ 	.word	0x00009f10
        /*08e0*/ 	.word	0x00000005
        /*08e4*/ 	.word	0x00000060
        /*08e8*/ 	.short	0x010a
        /*08ea*/ 	.byte	0xff
	.zero		1


	//   ....[126]....
        /*08ec*/ 	.word	0x00009f70
        /*08f0*/ 	.word	0x00000005
        /*08f4*/ 	.word	0x00000068
        /*08f8*/ 	.short	0x010a
        /*08fa*/ 	.byte	0xff
	.zero		1


	//   ....[127]....
        /*08fc*/ 	.word	0x00009fd0
        /*0900*/ 	.word	0x00000005
        /*0904*/ 	.word	0x00000070
        /*0908*/ 	.short	0x010a
        /*090a*/ 	.byte	0xff
	.zero		1


	//   ....[128]....
        /*090c*/ 	.word	0x0000a030
        /*0910*/ 	.word	0x00000005
        /*0914*/ 	.word	0x00000078
        /*0918*/ 	.short	0x010a
        /*091a*/ 	.byte	0xff
	.zero		1


	//   ....[129]....
        /*091c*/ 	.word	0x0000a090
        /*0920*/ 	.word	0x00000000
        /*0924*/ 	.word	0x00000060
        /*0928*/ 	.short	0x010a
        /*092a*/ 	.byte	0xff
	.zero		1


	//   ....[130]....
        /*092c*/ 	.word	0x0000a0f0
        /*0930*/ 	.word	0x00000000
        /*0934*/ 	.word	0x00000068
        /*0938*/ 	.short	0x010a
        /*093a*/ 	.byte	0xff
	.zero		1


	//   ....[131]....
        /*093c*/ 	.word	0x0000a150
        /*0940*/ 	.word	0x00000000
        /*0944*/ 	.word	0x00000070
        /*0948*/ 	.short	0x010a
        /*094a*/ 	.byte	0xff
	.zero		1


	//   ....[132]....
        /*094c*/ 	.word	0x0000a1a0
        /*0950*/ 	.word	0x00000003
        /*0954*/ 	.word	0x00000090
        /*0958*/ 	.short	0x010a
        /*095a*/ 	.byte	0xff
	.zero		1


	//   ....[133]....
        /*095c*/ 	.word	0x0000a200
        /*0960*/ 	.word	0x00000000
        /*0964*/ 	.word	0x00000040
        /*0968*/ 	.short	0x010a
        /*096a*/ 	.byte	0xff
	.zero		1


	//   ....[134]....
        /*096c*/ 	.word	0x0000a250
        /*0970*/ 	.word	0x00000062
        /*0974*/ 	.word	0x000000b0
        /*0978*/ 	.short	0x010a
        /*097a*/ 	.byte	0xff
	.zero		1


	//   ....[135]....
        /*097c*/ 	.word	0x0000a2a0
        /*0980*/ 	.word	0x00000003
        /*0984*/ 	.word	0x00000040
        /*0988*/ 	.short	0x010a
        /*098a*/ 	.byte	0xff
	.zero		1


	//   ....[136]....
        /*098c*/ 	.word	0x0000a2f0
        /*0990*/ 	.word	0x0000003f
        /*0994*/ 	.word	0x00000040
        /*0998*/ 	.short	0x010a
        /*099a*/ 	.byte	0xff
	.zero		1


	//   ....[137]....
        /*099c*/ 	.word	0x0000a340
        /*09a0*/ 	.word	0x0000006c
        /*09a4*/ 	.word	0x00000040
        /*09a8*/ 	.short	0x010a
        /*09aa*/ 	.byte	0xff
	.zero		1


	//----- nvinfo : EIATTR_NUM_MBARRIERS
	.align		4
.L_47:
        /*09ac*/ 	.byte	0x03, 0x38
        /*09ae*/ 	.short	0x0022


	//----- nvinfo : EIATTR_EXIT_INSTR_OFFSETS
	.align		4
        /*09b0*/ 	.byte	0x04, 0x1c
        /*09b2*/ 	.short	(.L_49 - .L_48)


	//   ....[0]....
.L_48:
        /*09b4*/ 	.word	0x00002a90


	//   ....[1]....
        /*09b8*/ 	.word	0x00002fa0


	//   ....[2]....
        /*09bc*/ 	.word	0x00003000


	//   ....[3]....
        /*09c0*/ 	.word	0x00003f80


	//   ....[4]....
        /*09c4*/ 	.word	0x000051b0


	//   ....[5]....
        /*09c8*/ 	.word	0x000051f0


	//   ....[6]....
        /*09cc*/ 	.word	0x000096a0


	//   ....[7]....
        /*09d0*/ 	.word	0x00009720


	//   ....[8]....
        /*09d4*/ 	.word	0x00009750


	//   ....[9]....
        /*09d8*/ 	.word	0x000097d0


	//----- nvinfo : EIATTR_MAX_THREADS
	.align		4
.L_49:
        /*09dc*/ 	.byte	0x04, 0x05
        /*09de*/ 	.short	(.L_51 - .L_50)
.L_50:
        /*09e0*/ 	.word	0x00000100
        /*09e4*/ 	.word	0x00000001
        /*09e8*/ 	.word	0x00000001


	//----- nvinfo : EIATTR_CRS_STACK_SIZE
	.align		4
.L_51:
        /*09ec*/ 	.byte	0x04, 0x1e
        /*09ee*/ 	.short	(.L_53 - .L_52)
.L_52:
        /*09f0*/ 	.word	0x00000000


	//----- nvinfo : EIATTR_CBANK_PARAM_SIZE
	.align		4
.L_53:
        /*09f4*/ 	.byte	0x03, 0x19
        /*09f6*/ 	.short	0x0800


	//----- nvinfo : EIATTR_PARAM_CBANK
	.align		4
        /*09f8*/ 	.byte	0x04, 0x0a
        /*09fa*/ 	.short	(.L_55 - .L_54)
	.align		4
.L_54:
        /*09fc*/ 	.word	index@(.nv.constant0._ZN7cutlass13device_kernelINS_4gemm6kernel13GemmUniversalIN4cute5tupleIJiiiiEEENS1_10collective13CollectiveMmaINS1_35MainloopSm100TmaUmmaWarpSpecializedILi4ELi2ELi4ENS5_IJNS4_1CILi8EEENSA_ILi1EEESC_EEEEENS5_IJNSA_ILi64EEENSA_ILi256EEESF_EEENS_6half_tENS5_IJlSC_lEEESI_SJ_NS4_8TiledMMAINS4_8MMA_AtomIJNS4_20SM100_MMA_F16BF16_SSISI_SI_fLi64ELi256ELNS4_4UMMA5MajorE0ELSO_0ELNSN_7ScaleInE0ELSP_0EEEEEENS4_6LayoutINS5_IJSC_SC_SC_EEENS5_IJNSA_ILi0EEESU_SU_EEEEENS5_IJNS4_10UnderscoreESX_SX_EEEEENS4_13SM90_TMA_LOADENS4_14ComposedLayoutINS4_7SwizzleILi3ELi4ELi3EEENS4_18smem_ptr_flag_bitsILi16EEENSS_INS5_IJSB_SF_EEENS5_IJSF_SC_EEEEEEEvNS4_8identityENS4_23SM90_TMA_LOAD_MULTICASTES19_vS1A_EENS_8epilogue10collective18CollectiveEpilogueINS1D_23Sm100TmaWarpSpecializedILi4ELi2ELi32ELb1ELb0EEEJSH_NS5_IJNSS_ISF_SC_EES1I_EEESI_SJ_SI_SJ_NS1D_6fusion15FusionCallbacksIS1H_NS1K_17LinearCombinationISI_fSI_fLNS_15FloatRoundStyleE2EEESH_S1J_JEEENS4_5SM1004TMEM4LOAD26SM100_TMEM_LOAD_16dp256b8xES10_S19_NS4_17SM75_U32x4_LDSM_NENS4_14SM90_TMA_STOREES19_NS4_17SM90_U32x4_STSM_NENS4_39AutoVectorizingCopyWithAssumedAlignmentILi128EEEEEEvvEEEEvNT_6ParamsE)
        /*0a00*/ 	.short	0x0380
        /*0a02*/ 	.short	0x0800


	//----- nvinfo : EIATTR_SW_WAR
	.align		4
.L_55:
        /*0a04*/ 	.byte	0x04, 0x36
        /*0a06*/ 	.short	(.L_57 - .L_56)
.L_56:
        /*0a08*/ 	.word	0x00000008
.L_57:


//--------------------- .nv.callgraph             --------------------------
	.section	.nv.callgraph,"",@"SHT_CUDA_CALLGRAPH"
	.align	4
	.sectionentsize	8
	.align		4
        /*0000*/ 	.word	0x00000000
	.align		4
        /*0004*/ 	.word	0xffffffff
	.align		4
        /*0008*/ 	.word	index@(_ZN7cutlass13device_kernelINS_4gemm6kernel13GemmUniversalIN4cute5tupleIJiiiiEEENS1_10collective13CollectiveMmaINS1_35MainloopSm100TmaUmmaWarpSpecializedILi4ELi2ELi4ENS5_IJNS4_1CILi8EEENSA_ILi1EEESC_EEEEENS5_IJNSA_ILi64EEENSA_ILi256EEESF_EEENS_6half_tENS5_IJlSC_lEEESI_SJ_NS4_8TiledMMAINS4_8MMA_AtomIJNS4_20SM100_MMA_F16BF16_SSISI_SI_fLi64ELi256ELNS4_4UMMA5MajorE0ELSO_0ELNSN_7ScaleInE0ELSP_0EEEEEENS4_6LayoutINS5_IJSC_SC_SC_EEENS5_IJNSA_ILi0EEESU_SU_EEEEENS5_IJNS4_10UnderscoreESX_SX_EEEEENS4_13SM90_TMA_LOADENS4_14ComposedLayoutINS4_7SwizzleILi3ELi4ELi3EEENS4_18smem_ptr_flag_bitsILi16EEENSS_INS5_IJSB_SF_EEENS5_IJSF_SC_EEEEEEEvNS4_8identityENS4_23SM90_TMA_LOAD_MULTICASTES19_vS1A_EENS_8epilogue10collective18CollectiveEpilogueINS1D_23Sm100TmaWarpSpecializedILi4ELi2ELi32ELb1ELb0EEEJSH_NS5_IJNSS_ISF_SC_EES1I_EEESI_SJ_SI_SJ_NS1D_6fusion15FusionCallbacksIS1H_NS1K_17LinearCombinationISI_fSI_fLNS_15FloatRoundStyleE2EEESH_S1J_JEEENS4_5SM1004TMEM4LOAD26SM100_TMEM_LOAD_16dp256b8xES10_S19_NS4_17SM75_U32x4_LDSM_NENS4_14SM90_TMA_STOREES19_NS4_17SM90_U32x4_STSM_NENS4_39AutoVectorizingCopyWithAssumedAlignmentILi128EEEEEEvvEEEEvNT_6ParamsE)
	.align		4
        /*000c*/ 	.word	index@(__assertfail)
	.align		4
        /*0010*/ 	.word	0x00000000
	.align		4
        /*0014*/ 	.word	0xfffffffe
	.align		4
        /*0018*/ 	.word	0x00000000
	.align		4
        /*001c*/ 	.word	0xfffffffd
	.align		4
        /*0020*/ 	.word	0x00000000
	.align		4
        /*0024*/ 	.word	0xfffffffc


//--------------------- .nv.constant4             --------------------------
	.section	.nv.constant4,"a",@progbits
	.align	8
	.align		8
.nv.constant4:
        /*0000*/ 	.dword	__assertfail
	.align		8
        /*0008*/ 	.dword	__unnamed_1
	.align		8
        /*0010*/ 	.dword	__unnamed_2
	.align		8
        /*0018*/ 	.dword	_ZN40_INTERNAL_d7cdeaa3_4_k_cu_8933ec50_343304cuda3std3__45__cpo5beginE
	.align		8
        /*0020*/ 	.dword	_ZN40_INTERNAL_d7cdeaa3_4_k_cu_8933ec50_343304cuda3std3__45__cpo3endE
	.align		8
        /*0028*/ 	.dword	_ZN40_INTERNAL_d7cdeaa3_4_k_cu_8933ec50_343304cuda3std3__45__cpo6cbeginE
	.align		8
        /*0030*/ 	.dword	_ZN40_INTERNAL_d7cdeaa3_4_k_cu_8933ec50_343304cuda3std3__45__cpo4cendE
	.align		8
        /*0038*/ 	.dword	_ZN40_INTERNAL_d7cdeaa3_4_k_cu_8933ec50_343304cuda3std3__442_GLOBAL__N__d7cdeaa3_4_k_cu_8933ec50_343306ignoreE
	.align		8
        /*0040*/ 	.dword	_ZN40_INTERNAL_d7cdeaa3_4_k_cu_8933ec50_343304cuda3std3__419piecewise_constructE
	.align		8
        /*0048*/ 	.dword	_ZN40_INTERNAL_d7cdeaa3_4_k_cu_8933ec50_343304cuda3std3__48in_placeE
	.align		8
        /*0050*/ 	.dword	_ZN40_INTERNAL_d7cdeaa3_4_k_cu_8933ec50_343304cuda3std6ranges3__45__cpo4swapE
	.align		8
        /*0058*/ 	.dword	_ZN40_INTERNAL_d7cdeaa3_4_k_cu_8933ec50_343304cuda3std6ranges3__45__cpo9iter_moveE
	.align		8
        /*0060*/ 	.dword	_ZN40_INTERNAL_d7cdeaa3_4_k_cu_8933ec50_343304cute7productE
	.align		8
        /*0068*/ 	.dword	_ZN40_INTERNAL_d7cdeaa3_4_k_cu_8933ec50_343304cute1_E
	.align		8
        /*0070*/ 	.dword	$str$25
	.align		8
        /*0078*/ 	.dword	$str$26
	.align		8
        /*0080*/ 	.dword	$str$27
	.align		8
        /*0088*/ 	.dword	$str$28


//--------------------- .text._ZN7cutlass13device_kernelINS_4gemm6kernel13GemmUniversalIN4cute5tupleIJiiiiEEENS1_10collective13CollectiveMmaINS1_35MainloopSm100TmaUmmaWarpSpecializedILi4ELi2ELi4ENS5_IJNS4_1CILi8EEENSA_ILi1EEESC_EEEEENS5_IJNSA_ILi64EEENSA_ILi256EEESF_EEENS_6half_tENS5_IJlSC_lEEESI_SJ_NS4_8TiledMMAINS4_8MMA_AtomIJNS4_20SM100_MMA_F16BF16_SSISI_SI_fLi64ELi256ELNS4_4UMMA5MajorE0ELSO_0ELNSN_7ScaleInE0ELSP_0EEEEEENS4_6LayoutINS5_IJSC_SC_SC_EEENS5_IJNSA_ILi0EEESU_SU_EEEEENS5_IJNS4_10UnderscoreESX_SX_EEEEENS4_13SM90_TMA_LOADENS4_14ComposedLayoutINS4_7SwizzleILi3ELi4ELi3EEENS4_18smem_ptr_flag_bitsILi16EEENSS_INS5_IJSB_SF_EEENS5_IJSF_SC_EEEEEEEvNS4_8identityENS4_23SM90_TMA_LOAD_MULTICASTES19_vS1A_EENS_8epilogue10collective18CollectiveEpilogueINS1D_23Sm100TmaWarpSpecializedILi4ELi2ELi32ELb1ELb0EEEJSH_NS5_IJNSS_ISF_SC_EES1I_EEESI_SJ_SI_SJ_NS1D_6fusion15FusionCallbacksIS1H_NS1K_17LinearCombinationISI_fSI_fLNS_15FloatRoundStyleE2EEESH_S1J_JEEENS4_5SM1004TMEM4LOAD26SM100_TMEM_LOAD_16dp256b8xES10_S19_NS4_17SM75_U32x4_LDSM_NENS4_14SM90_TMA_STOREES19_NS4_17SM90_U32x4_STSM_NENS4_39AutoVectorizingCopyWithAssumedAlignmentILi128EEEEEEvvEEEEvNT_6ParamsE --------------------------
	.section	.text._ZN7cutlass13device_kernelINS_4gemm6kernel13GemmUniversalIN4cute5tupleIJiiiiEEENS1_10collective13CollectiveMmaINS1_35MainloopSm100TmaUmmaWarpSpecializedILi4ELi2ELi4ENS5_IJNS4_1CILi8EEENSA_ILi1EEESC_EEEEENS5_IJNSA_ILi64EEENSA_ILi256EEESF_EEENS_6half_tENS5_IJlSC_lEEESI_SJ_NS4_8TiledMMAINS4_8MMA_AtomIJNS4_20SM100_MMA_F16BF16_SSISI_SI_fLi64ELi256ELNS4_4UMMA5MajorE0ELSO_0ELNSN_7ScaleInE0ELSP_0EEEEEENS4_6LayoutINS5_IJSC_SC_SC_EEENS5_IJNSA_ILi0EEESU_SU_EEEEENS5_IJNS4_10UnderscoreESX_SX_EEEEENS4_13SM90_TMA_LOADENS4_14ComposedLayoutINS4_7SwizzleILi3ELi4ELi3EEENS4_18smem_ptr_flag_bitsILi16EEENSS_INS5_IJSB_SF_EEENS5_IJSF_SC_EEEEEEEvNS4_8identityENS4_23SM90_TMA_LOAD_MULTICASTES19_vS1A_EENS_8epilogue10collective18CollectiveEpilogueINS1D_23Sm100TmaWarpSpecializedILi4ELi2ELi32ELb1ELb0EEEJSH_NS5_IJNSS_ISF_SC_EES1I_EEESI_SJ_SI_SJ_NS1D_6fusion15FusionCallbacksIS1H_NS1K_17LinearCombinationISI_fSI_fLNS_15FloatRoundStyleE2EEESH_S1J_JEEENS4_5SM1004TMEM4LOAD26SM100_TMEM_LOAD_16dp256b8xES10_S19_NS4_17SM75_U32x4_LDSM_NENS4_14SM90_TMA_STOREES19_NS4_17SM90_U32x4_STSM_NENS4_39AutoVectorizingCopyWithAssumedAlignmentILi128EEEEEEvvEEEEvNT_6ParamsE,"ax",@progbits
	.align	128
.text._ZN7cutlass13device_kernelINS_4gemm6kernel13GemmUniversalIN4cute5tupleIJiiiiEEENS1_10collective13CollectiveMmaINS1_35MainloopSm100TmaUmmaWarpSpecializedILi4ELi2ELi4ENS5_IJNS4_1CILi8EEENSA_ILi1EEESC_EEEEENS5_IJNSA_ILi64EEENSA_ILi256EEESF_EEENS_6half_tENS5_IJlSC_lEEESI_SJ_NS4_8TiledMMAINS4_8MMA_AtomIJNS4_20SM100_MMA_F16BF16_SSISI_SI_fLi64ELi256ELNS4_4UMMA5MajorE0ELSO_0ELNSN_7ScaleInE0ELSP_0EEEEEENS4_6LayoutINS5_IJSC_SC_SC_EEENS5_IJNSA_ILi0EEESU_SU_EEEEENS5_IJNS4_10UnderscoreESX_SX_EEEEENS4_13SM90_TMA_LOADENS4_14ComposedLayoutINS4_7SwizzleILi3ELi4ELi3EEENS4_18smem_ptr_flag_bitsILi16EEENSS_INS5_IJSB_SF_EEENS5_IJSF_SC_EEEEEEEvNS4_8identityENS4_23SM90_TMA_LOAD_MULTICASTES19_vS1A_EENS_8epilogue10collective18CollectiveEpilogueINS1D_23Sm100TmaWarpSpecializedILi4ELi2ELi32ELb1ELb0EEEJSH_NS5_IJNSS_ISF_SC_EES1I_EEESI_SJ_SI_SJ_NS1D_6fusion15FusionCallbacksIS1H_NS1K_17LinearCombinationISI_fSI_fLNS_15FloatRoundStyleE2EEESH_S1J_JEEENS4_5SM1004TMEM4LOAD26SM100_TMEM_LOAD_16dp256b8xES10_S19_NS4_17SM75_U32x4_LDSM_NENS4_14SM90_TMA_STOREES19_NS4_17SM90_U32x4_STSM_NENS4_39AutoVectorizingCopyWithAssumedAlignmentILi128EEEEEEvvEEEEvNT_6ParamsE:
        .type           _ZN7cutlass13device_kernelINS_4gemm6kernel13GemmUniversalIN4cute5tupleIJiiiiEEENS1_10collective13CollectiveMmaINS1_35MainloopSm100TmaUmmaWarpSpecializedILi4ELi2ELi4ENS5_IJNS4_1CILi8EEENSA_ILi1EEESC_EEEEENS5_IJNSA_ILi64EEENSA_ILi256EEESF_EEENS_6half_tENS5_IJlSC_lEEESI_SJ_NS4_8TiledMMAINS4_8MMA_AtomIJNS4_20SM100_MMA_F16BF16_SSISI_SI_fLi64ELi256ELNS4_4UMMA5MajorE0ELSO_0ELNSN_7ScaleInE0ELSP_0EEEEEENS4_6LayoutINS5_IJSC_SC_SC_EEENS5_IJNSA_ILi0EEESU_SU_EEEEENS5_IJNS4_10UnderscoreESX_SX_EEEEENS4_13SM90_TMA_LOADENS4_14ComposedLayoutINS4_7SwizzleILi3ELi4ELi3EEENS4_18smem_ptr_flag_bitsILi16EEENSS_INS5_IJSB_SF_EEENS5_IJSF_SC_EEEEEEEvNS4_8identityENS4_23SM90_TMA_LOAD_MULTICASTES19_vS1A_EENS_8epilogue10collective18CollectiveEpilogueINS1D_23Sm100TmaWarpSpecializedILi4ELi2ELi32ELb1ELb0EEEJSH_NS5_IJNSS_ISF_SC_EES1I_EEESI_SJ_SI_SJ_NS1D_6fusion15FusionCallbacksIS1H_NS1K_17LinearCombinationISI_fSI_fLNS_15FloatRoundStyleE2EEESH_S1J_JEEENS4_5SM1004TMEM4LOAD26SM100_TMEM_LOAD_16dp256b8xES10_S19_NS4_17SM75_U32x4_LDSM_NENS4_14SM90_TMA_STOREES19_NS4_17SM90_U32x4_STSM_NENS4_39AutoVectorizingCopyWithAssumedAlignmentILi128EEEEEEvvEEEEvNT_6ParamsE,@function
        .size           _ZN7cutlass13device_kernelINS_4gemm6kernel13GemmUniversalIN4cute5tupleIJiiiiEEENS1_10collective13CollectiveMmaINS1_35MainloopSm100TmaUmmaWarpSpecializedILi4ELi2ELi4ENS5_IJNS4_1CILi8EEENSA_ILi1EEESC_EEEEENS5_IJNSA_ILi64EEENSA_ILi256EEESF_EEENS_6half_tENS5_IJlSC_lEEESI_SJ_NS4_8TiledMMAINS4_8MMA_AtomIJNS4_20SM100_MMA_F16BF16_SSISI_SI_fLi64ELi256ELNS4_4UMMA5MajorE0ELSO_0ELNSN_7ScaleInE0ELSP_0EEEEEENS4_6LayoutINS5_IJSC_SC_SC_EEENS5_IJNSA_ILi0EEESU_SU_EEEEENS5_IJNS4_10UnderscoreESX_SX_EEEEENS4_13SM90_TMA_LOADENS4_14ComposedLayoutINS4_7SwizzleILi3ELi4ELi3EEENS4_18smem_ptr_flag_bitsILi16EEENSS_INS5_IJSB_SF_EEENS5_IJSF_SC_EEEEEEEvNS4_8identityENS4_23SM90_TMA_LOAD_MULTICASTES19_vS1A_EENS_8epilogue10collective18CollectiveEpilogueINS1D_23Sm100TmaWarpSpecializedILi4ELi2ELi32ELb1ELb0EEEJSH_NS5_IJNSS_ISF_SC_EES1I_EEESI_SJ_SI_SJ_NS1D_6fusion15FusionCallbacksIS1H_NS1K_17LinearCombinationISI_fSI_fLNS_15FloatRoundStyleE2EEESH_S1J_JEEENS4_5SM1004TMEM4LOAD26SM100_TMEM_LOAD_16dp256b8xES10_S19_NS4_17SM75_U32x4_LDSM_NENS4_14SM90_TMA_STOREES19_NS4_17SM90_U32x4_STSM_NENS4_39AutoVectorizingCopyWithAssumedAlignmentILi128EEEEEEvvEEEEvNT_6ParamsE,(.L_x_183 - _ZN7cutlass13device_kernelINS_4gemm6kernel13GemmUniversalIN4cute5tupleIJiiiiEEENS1_10collective13CollectiveMmaINS1_35MainloopSm100TmaUmmaWarpSpecializedILi4ELi2ELi4ENS5_IJNS4_1CILi8EEENSA_ILi1EEESC_EEEEENS5_IJNSA_ILi64EEENSA_ILi256EEESF_EEENS_6half_tENS5_IJlSC_lEEESI_SJ_NS4_8TiledMMAINS4_8MMA_AtomIJNS4_20SM100_MMA_F16BF16_SSISI_SI_fLi64ELi256ELNS4_4UMMA5MajorE0ELSO_0ELNSN_7ScaleInE0ELSP_0EEEEEENS4_6LayoutINS5_IJSC_SC_SC_EEENS5_IJNSA_ILi0EEESU_SU_EEEEENS5_IJNS4_10UnderscoreESX_SX_EEEEENS4_13SM90_TMA_LOADENS4_14ComposedLayoutINS4_7SwizzleILi3ELi4ELi3EEENS4_18smem_ptr_flag_bitsILi16EEENSS_INS5_IJSB_SF_EEENS5_IJSF_SC_EEEEEEEvNS4_8identityENS4_23SM90_TMA_LOAD_MULTICASTES19_vS1A_EENS_8epilogue10collective18CollectiveEpilogueINS1D_23Sm100TmaWarpSpecializedILi4ELi2ELi32ELb1ELb0EEEJSH_NS5_IJNSS_ISF_SC_EES1I_EEESI_SJ_SI_SJ_NS1D_6fusion15FusionCallbacksIS1H_NS1K_17LinearCombinationISI_fSI_fLNS_15FloatRoundStyleE2EEESH_S1J_JEEENS4_5SM1004TMEM4LOAD26SM100_TMEM_LOAD_16dp256b8xES10_S19_NS4_17SM75_U32x4_LDSM_NENS4_14SM90_TMA_STOREES19_NS4_17SM90_U32x4_STSM_NENS4_39AutoVectorizingCopyWithAssumedAlignmentILi128EEEEEEvvEEEEvNT_6ParamsE)
        .other          _ZN7cutlass13device_kernelINS_4gemm6kernel13GemmUniversalIN4cute5tupleIJiiiiEEENS1_10collective13CollectiveMmaINS1_35MainloopSm100TmaUmmaWarpSpecializedILi4ELi2ELi4ENS5_IJNS4_1CILi8EEENSA_ILi1EEESC_EEEEENS5_IJNSA_ILi64EEENSA_ILi256EEESF_EEENS_6half_tENS5_IJlSC_lEEESI_SJ_NS4_8TiledMMAINS4_8MMA_AtomIJNS4_20SM100_MMA_F16BF16_SSISI_SI_fLi64ELi256ELNS4_4UMMA5MajorE0ELSO_0ELNSN_7ScaleInE0ELSP_0EEEEEENS4_6LayoutINS5_IJSC_SC_SC_EEENS5_IJNSA_ILi0EEESU_SU_EEEEENS5_IJNS4_10UnderscoreESX_SX_EEEEENS4_13SM90_TMA_LOADENS4_14ComposedLayoutINS4_7SwizzleILi3ELi4ELi3EEENS4_18smem_ptr_flag_bitsILi16EEENSS_INS5_IJSB_SF_EEENS5_IJSF_SC_EEEEEEEvNS4_8identityENS4_23SM90_TMA_LOAD_MULTICASTES19_vS1A_EENS_8epilogue10collective18CollectiveEpilogueINS1D_23Sm100TmaWarpSpecializedILi4ELi2ELi32ELb1ELb0EEEJSH_NS5_IJNSS_ISF_SC_EES1I_EEESI_SJ_SI_SJ_NS1D_6fusion15FusionCallbacksIS1H_NS1K_17LinearCombinationISI_fSI_fLNS_15FloatRoundStyleE2EEESH_S1J_JEEENS4_5SM1004TMEM4LOAD26SM100_TMEM_LOAD_16dp256b8xES10_S19_NS4_17SM75_U32x4_LDSM_NENS4_14SM90_TMA_STOREES19_NS4_17SM90_U32x4_STSM_NENS4_39AutoVectorizingCopyWithAssumedAlignmentILi128EEEEEEvvEEEEvNT_6ParamsE,@"STO_CUDA_ENTRY STV_DEFAULT"
_ZN7cutlass13device_kernelINS_4gemm6kernel13GemmUniversalIN4cute5tupleIJiiiiEEENS1_10collective13CollectiveMmaINS1_35MainloopSm100TmaUmmaWarpSpecializedILi4ELi2ELi4ENS5_IJNS4_1CILi8EEENSA_ILi1EEESC_EEEEENS5_IJNSA_ILi64EEENSA_ILi256EEESF_EEENS_6half_tENS5_IJlSC_lEEESI_SJ_NS4_8TiledMMAINS4_8MMA_AtomIJNS4_20SM100_MMA_F16BF16_SSISI_SI_fLi64ELi256ELNS4_4UMMA5MajorE0ELSO_0ELNSN_7ScaleInE0ELSP_0EEEEEENS4_6LayoutINS5_IJSC_SC_SC_EEENS5_IJNSA_ILi0EEESU_SU_EEEEENS5_IJNS4_10UnderscoreESX_SX_EEEEENS4_13SM90_TMA_LOADENS4_14ComposedLayoutINS4_7SwizzleILi3ELi4ELi3EEENS4_18smem_ptr_flag_bitsILi16EEENSS_INS5_IJSB_SF_EEENS5_IJSF_SC_EEEEEEEvNS4_8identityENS4_23SM90_TMA_LOAD_MULTICASTES19_vS1A_EENS_8epilogue10collective18CollectiveEpilogueINS1D_23Sm100TmaWarpSpecializedILi4ELi2ELi32ELb1ELb0EEEJSH_NS5_IJNSS_ISF_SC_EES1I_EEESI_SJ_SI_SJ_NS1D_6fusion15FusionCallbacksIS1H_NS1K_17LinearCombinationISI_fSI_fLNS_15FloatRoundStyleE2EEESH_S1J_JEEENS4_5SM1004TMEM4LOAD26SM100_TMEM_LOAD_16dp256b8xES10_S19_NS4_17SM75_U32x4_LDSM_NENS4_14SM90_TMA_STOREES19_NS4_17SM90_U32x4_STSM_NENS4_39AutoVectorizingCopyWithAssumedAlignmentILi128EEEEEEvvEEEEvNT_6ParamsE:
[----:B------:R-:W1:Y:S01]  /*0000*/  LDC R1, c[0x0][0x37c] ;  /* 0x0000df00ff017b82 */ /* 0x000e620000000800 */
[----:B------:R-:W2:Y:S01]  /*0010*/  S2R R94, SR_TID.X ;  /* 0x00000000005e7919 */ /* 0x000ea20000002100 */
[----:B------:R-:W3:Y:S01]  /*0020*/  LDCU.64 UR8, c[0x0][0x890] ;  /* 0x00011200ff0877ac */ /* 0x000ee20008000a00 */
[----:B------:R-:W-:Y:S02]  /*0030*/  PRMT R81, RZ, 0x7610, R81 ;  /* 0x00007610ff517816 */ /* 0x000fe40000000051 */
[----:B------:R-:W-:Y:S01]  /*0040*/  ELECT P3, URZ, PT ;  /* 0x0000000000ff782f */ /* 0x000fe20003860000 */
[----:B---3--:R-:W-:-:S04]  /*0050*/  UISETP.NE.U32.AND UP0, UPT, UR8, URZ, UPT ;  /* 0x000000ff0800728c */ /* 0x008fc8000bf05070 */
[----:B------:R-:W-:Y:S01]  /*0060*/  UISETP.NE.AND.EX UP0, UPT, UR9, URZ, UPT, UP0 ;  /* 0x000000ff0900728c */ /* 0x000fe2000bf05300 */
[----:B--2---:R-:W-:-:S05]  /*0070*/  SHF.R.U32.HI R82, RZ, 0x5, R94 ;  /* 0x00000005ff527819 */ /* 0x004fca000001165e */
[----:B------:R-:W2:Y:S02]  /*0080*/  SHFL.IDX PT, R0, R82, RZ, 0x1f ;  /* 0x00001fff52007589 */ /* 0x000ea400000e0000 */
[----:B--2---:R-:W-:Y:S01]  /*0090*/  R2UR UR18, R0 ;  /* 0x00000000001272ca */ /* 0x004fe200000e0000 */
[----:B-1----:R-:W-:-:S14]  /*00a0*/  BRA.U UP0, `(.L_x_0) ;  /* 0x0000000100307547 */ /* 0x002fdc000b800000 */
[----:B------:R-:W1:Y:S02]  /*00b0*/  LDCU.64 UR4, c[0x0][0x888] ;  /* 0x00011100ff0477ac */ /* 0x000e640008000a00 */
[----:B-1----:R-:W-:-:S04]  /*00c0*/  UISETP.NE.U32.AND UP0, UPT, UR4, URZ, UPT ;  /* 0x000000ff0400728c */ /* 0x002fc8000bf05070 */
[----:B------:R-:W-:-:S09]  /*00d0*/  UISETP.NE.AND.EX UP0, UPT, UR5, URZ, UPT, UP0 ;  /* 0x000000ff0500728c */ /* 0x000fd2000bf05300 */
[----:B------:R-:W-:Y:S05]  /*00e0*/  BRA.U !UP0, `(.L_x_1) ;  /* 0x0000000108147547 */ /* 0x000fea000b800000 */
[----:B------:R-:W1:Y:S01]  /*00f0*/  LDC.64 R2, c[0x0][0x888] ;  /* 0x00022200ff027b82 */ /* 0x000e620000000a00 */
[----:B------:R-:W1:Y:S02]  /*0100*/  LDCU.64 UR4, c[0x0][0x358] ;  /* 0x00006b00ff0477ac */ /* 0x000e640008000a00 */
[----:B-1----:R1:W5:Y:S01]  /*0110*/  LDG.E R41, desc[UR4][R2.64] ;  /* 0x0000000402297981 */ /* 0x002362000c1e1900 */
[----:B------:R-:W-:Y:S01]  /*0120*/  HFMA2 R81, -RZ, RZ, 0, 5.9604644775390625e-08 ;  /* 0x00000001ff517431 */ /* 0x000fe200000001ff */
[----:B------:R-:W-:Y:S05]  /*0130*/  BRA `(.L_x_0) ;  /* 0x00000000000c7947 */ /* 0x000fea0003800000 */
.L_x_1:
[----:B------:R-:W1:Y:S01]  /*0140*/  LDCU UR4, c[0x0][0x880] ;  /* 0x00011000ff0477ac */ /* 0x000e620008000800 */
[----:B------:R-:W-:Y:S01]  /*0150*/  HFMA2 R81, -RZ, RZ, 0, 5.9604644775390625e-08 ;  /* 0x00000001ff517431 */ /* 0x000fe200000001ff */
[----:B-1----:R-:W-:-:S07]  /*0160*/  MOV R41, UR4 ;  /* 0x0000000400297c02 */ /* 0x002fce0008000f00 */
.L_x_0:
[----:B------:R-:W2:Y:S02]  /*0170*/  LDCU.64 UR4, c[0x0][0x8b0] ;  /* 0x00011600ff0477ac */ /* 0x000ea40008000a00 */
[----:B--2---:R-:W-:-:S04]  /*0180*/  UISETP.NE.U32.AND UP0, UPT, UR4, URZ, UPT ;  /* 0x000000ff0400728c */ /* 0x004fc8000bf05070 */
[----:B------:R-:W-:-:S09]  /*0190*/  UISETP.NE.AND.EX UP0, UPT, UR5, URZ, UPT, UP0 ;  /* 0x000000ff0500728c */ /* 0x000fd2000bf05300 */
[----:B------:R-:W-:Y:S05]  /*01a0*/  BRA.U UP0, `(.L_x_2) ;  /* 0x0000000100287547 */ /* 0x000fea000b800000 */
[----:B------:R-:W2:Y:S02]  /*01b0*/  LDCU.64 UR4, c[0x0][0x8a8] ;  /* 0x00011500ff0477ac */ /* 0x000ea40008000a00 */
[----:B--2---:R-:W-:-:S04]  /*01c0*/  UISETP.NE.U32.AND UP0, UPT, UR4, URZ, UPT ;  /* 0x000000ff0400728c */ /* 0x004fc8000bf05070 */
[----:B------:R-:W-:-:S09]  /*01d0*/  UISETP.NE.AND.EX UP0, UPT, UR5, URZ, UPT, UP0 ;  /* 0x000000ff0500728c */ /* 0x000fd2000bf05300 */
[----:B------:R-:W-:Y:S05]  /*01e0*/  BRA.U !UP0, `(.L_x_3) ;  /* 0x0000000108107547 */ /* 0x000fea000b800000 */
[----:B------:R-:W2:Y:S01]  /*01f0*/  LDC.64 R38, c[0x0][0x8a8] ;  /* 0x00022a00ff267b82 */ /* 0x000ea20000000a00 */
[----:B------:R-:W2:Y:S02]  /*0200*/  LDCU.64 UR4, c[0x0][0x358] ;  /* 0x00006b00ff0477ac */ /* 0x000ea40008000a00 */
[----:B--2---:R2:W5:Y:S01]  /*0210*/  LDG.E R38, desc[UR4][R38.64] ;  /* 0x0000000426267981 */ /* 0x004562000c1e1900 */
[----:B------:R-:W-:Y:S05]  /*0220*/  BRA `(.L_x_2) ;  /* 0x0000000000087947 */ /* 0x000fea0003800000 */
.L_x_3:
[----:B------:R-:W2:Y:S02]  /*0230*/  LDCU UR4, c[0x0][0x8a0] ;  /* 0x00011400ff0477ac */ /* 0x000ea40008000800 */
[----:B--2---:R-:W-:Y:S02]  /*0240*/  MOV R38, UR4 ;  /* 0x0000000400267c02 */ /* 0x004fe40008000f00 */
.L_x_2:
[----:B------:R-:W-:Y:S01]  /*0250*/  IMAD.U32 R0, RZ, RZ, UR18 ;  /* 0x00000012ff007e24 */ /* 0x000fe2000f8e00ff */
[----:B------:R-:W-:Y:S04]  /*0260*/  BSSY.RECONVERGENT B0, `(.L_x_4) ;  /* 0x000000c000007945 */ /* 0x000fe80003800200 */
[C---:B------:R-:W-:Y:S02]  /*0270*/  ISETP.NE.OR P1, PT, R0.reuse, 0x1, !P3 ;  /* 0x000000010000780c */ /* 0x040fe40005f25670 */
[----:B------:R-:W-:-:S11]  /*0280*/  ISETP.NE.OR P0, PT, R0, 0x3, !P3 ;  /* 0x000000030000780c */ /* 0x000fd60005f05670 */
[----:B------:R-:W-:Y:S05]  /*0290*/  @P1 BRA `(.L_x_5) ;  /* 0x0000000000201947 */ /* 0x000fea0003800000 */
[----:B------:R-:W3:Y:S02]  /*02a0*/  LDCU.64 UR4, c[0x0][0x348] ;  /* 0x00006900ff0477ac */ /* 0x000ee40008000a00 */
[----:B---3--:R-:W-:Y:S02]  /*02b0*/  UIADD3 UR6, UP1, UPT, UR4, 0x80, URZ ;  /* 0x0000008004067890 */ /* 0x008fe4000ff3e0ff */
[----:B------:R-:W-:Y:S02]  /*02c0*/  UIADD3 UR4, UP0, UPT, UR4, 0x180, URZ ;  /* 0x0000018004047890 */ /* 0x000fe4000ff1e0ff */
[----:B------:R-:W-:Y:S02]  /*02d0*/  UIADD3.X UR7, UPT, UPT, URZ, UR5, URZ, UP1, !UPT ;  /* 0x00000005ff077290 */ /* 0x000fe40008ffe4ff */
[----:B------:R-:W-:-:S07]  /*02e0*/  UIADD3.X UR5, UPT, UPT, URZ, UR5, URZ, UP0, !UPT ;  /* 0x00000005ff057290 */ /* 0x000fce00087fe4ff */
[----:B------:R3:W-:Y:S02]  /*02f0*/  UTMACCTL.PF [UR6] ;  /* 0x00000000060079b9 */ /* 0x0007e40008040000 */
[----:B------:R3:W-:Y:S02]  /*0300*/  UTMACCTL.PF [UR4] ;  /* 0x00000000040079b9 */ /* 0x0007e40008040000 */
[----:B---3--:R-:W-:Y:S01]  /*0310*/  NOP ;  /* 0x0000000000007918 */ /* 0x008fe20000000000 */
.L_x_5:
[----:B------:R-:W-:Y:S05]  /*0320*/  BSYNC.RECONVERGENT B0 ;  /* 0x0000000000007941 */ /* 0x000fea0003800200 */
.L_x_4:
[----:B------:R-:W-:Y:S04]  /*0330*/  BSSY.RECONVERGENT B0, `(.L_x_6) ;  /* 0x000000a000007945 */ /* 0x000fe80003800200 */
        /* <DEDUP_REMOVED lines=9> */
.L_x_7:
[----:B------:R-:W-:Y:S05]  /*03d0*/  BSYNC.RECONVERGENT B0 ;  /* 0x0000000000007941 */ /* 0x000fea0003800200 */
.L_x_6:
[----:B------:R-:W3:Y:S01]  /*03e0*/  LDCU.64 UR4, c[0x0][0x888] ;  /* 0x00011100ff0477ac */ /* 0x000ee20008000a00 */
[----:B------:R-:W-:Y:S02]  /*03f0*/  UISETP.EQ.U32.AND UP2, UPT, UR8, URZ, UPT ;  /* 0x000000ff0800728c */ /* 0x000fe4000bf42070 */
[----:B------:R-:W-:Y:S02]  /*0400*/  UPLOP3.LUT UP3, UPT, UPT, UPT, UPT, 0x80, 0x8 ;  /* 0x000000000008789c */ /* 0x000fe40003f6f070 */
[----:B---3--:R-:W-:-:S04]  /*0410*/  UISETP.NE.U32.AND UP0, UPT, UR4, URZ, UPT ;  /* 0x000000ff0400728c */ /* 0x008fc8000bf05070 */
[----:B------:R-:W-:-:S04]  /*0420*/  UISETP.NE.AND.EX UP1, UPT, UR5, URZ, UPT, UP0 ;  /* 0x000000ff0500728c */ /* 0x000fc8000bf25300 */
[----:B------:R-:W-:-:S04]  /*0430*/  UISETP.EQ.OR.EX UP4, UPT, UR9, URZ, !UP1, UP2 ;  /* 0x000000ff0900728c */ /* 0x000fc8000cf82720 */
[----:B------:R-:W-:-:S06]  /*0440*/  UP2UR UR4, UPR, URZ, 0x10 ;  /* 0x00000010ff047883 */ /* 0x000fcc0008000000 */
[----:B------:R-:W-:Y:S01]  /*0450*/  MOV R85, UR4 ;  /* 0x0000000400557c02 */ /* 0x000fe20008000f00 */
[----:B------:R-:W-:Y:S06]  /*0460*/  BRA.U !UP4, `(.L_x_8) ;  /* 0x000000010c207547 */ /* 0x000fec000b800000 */
[----:B------:R-:W-:Y:S01]  /*0470*/  UISETP.NE.U32.AND UP2, UPT, UR8, URZ, UPT ;  /* 0x000000ff0800728c */ /* 0x000fe2000bf45070 */
[----:B-----5:R-:W-:Y:S01]  /*0480*/  FSETP.NEU.AND P0, PT, R41, RZ, PT ;  /* 0x000000ff2900720b */ /* 0x020fe20003f0d000 */
[----:B------:R-:W-:Y:S02]  /*0490*/  USEL UR4, URZ, 0xffffffff, UP1 ;  /* 0xffffffffff047887 */ /* 0x000fe40008800000 */
[----:B------:R-:W-:-:S10]  /*04a0*/  UISETP.NE.AND.EX UP2, UPT, UR9, URZ, UPT, UP2 ;  /* 0x000000ff0900728c */ /* 0x000fd4000bf45320 */
[----:B------:R-:W-:Y:S01]  /*04b0*/  VOTEU.ANY UP0, P0 ;  /* 0x0000000000ff7886 */ /* 0x000fe20000000100 */
[----:B------:R-:W-:-:S04]  /*04c0*/  @!UP2 USEL UR4, URZ, 0xffffffff, UP0 ;  /* 0xffffffffff04a887 */ /* 0x000fc80008000000 */
[----:B------:R-:W-:-:S04]  /*04d0*/  ULOP3.LUT UR4, UR4, 0x1, URZ, 0xc0, !UPT ;  /* 0x0000000104047892 */ /* 0x000fc8000f8ec0ff */
[----:B------:R-:W-:-:S11]  /*04e0*/  UISETP.NE.U32.AND UP3, UPT, UR4, 0x1, UPT ;  /* 0x000000010400788c */ /* 0x000fd6000bf65070 */
.L_x_8:
[----:B-1----:R-:W1:Y:S01]  /*04f0*/  SHFL.IDX PT, R2, R82, RZ, 0x1f ;  /* 0x00001fff52027589 */ /* 0x002e6200000e0000 */
[----:B------:R-:W-:Y:S01]  /*0500*/  UISETP.NE.AND UP6, UPT, UR18, 0x2, UPT ;  /* 0x000000021200788c */ /* 0x000fe2000bfc5270 */
[----:B-1----:R-:W-:-:S13]  /*0510*/  ISETP.NE.AND P0, PT, R2, RZ, PT ;  /* 0x000000ff0200720c */ /* 0x002fda0003f05270 */
[----:B------:R-:W-:Y:S05]  /*0520*/  @P0 BRA `(.L_x_9) ;  /* 0x0000000000580947 */ /* 0x000fea0003800000 */
[----:B------:R-:W1:Y:S01]  /*0530*/  S2UR UR4, SR_CgaCtaId ;  /* 0x00000000000479c3 */ /* 0x000e620000008800 */
[----:B------:R-:W-:Y:S01]  /*0540*/  UMOV UR5, 0x400 ;  /* 0x0000040000057882 */ /* 0x000fe20000000000 */
[----:B------:R-:W-:Y:S01]  /*0550*/  UMOV UR8, 0x1 ;  /* 0x0000000100087882 */ /* 0x000fe20000000000 */
[----:B------:R-:W-:Y:S01]  /*0560*/  UMOV UR6, 0x8 ;  /* 0x0000000800067882 */ /* 0x000fe20000000000 */
[----:B------:R-:W-:-:S04]  /*0570*/  UIADD3 UR8, UPT, UPT, -UR8, 0x100000, URZ ;  /* 0x0010000008087890 */ /* 0x000fc8000fffe1ff */
[----:B------:R-:W-:Y:S02]  /*0580*/  USHF.L.U32 UR9, UR8, 0xb, URZ ;  /* 0x0000000b08097899 */ /* 0x000fe400080006ff */
[----:B------:R-:W-:Y:S02]  /*0590*/  USHF.L.U32 UR8, UR8, 0x1, URZ ;  /* 0x0000000108087899 */ /* 0x000fe400080006ff */
[----:B------:R-:W-:-:S04]  /*05a0*/  UIADD3 UR6, UPT, UPT, -UR6, 0x100000, URZ ;  /* 0x0010000006067890 */ /* 0x000fc8000fffe1ff */
[----:B------:R-:W-:Y:S02]  /*05b0*/  USHF.L.U32 UR7, UR6, 0xb, URZ ;  /* 0x0000000b06077899 */ /* 0x000fe400080006ff */
[----:B------:R-:W-:Y:S01]  /*05c0*/  USHF.L.U32 UR6, UR6, 0x1, URZ ;  /* 0x0000000106067899 */ /* 0x000fe200080006ff */
[----:B------:R-:W-:Y:S01]  /*05d0*/  ELECT P0, URZ, PT ;  /* 0x0000000000ff782f */ /* 0x000fe20003800000 */
[----:B-1----:R-:W-:Y:S01]  /*05e0*/  ULEA UR4, UR4, UR5, 0x18 ;  /* 0x0000000504047291 */ /* 0x002fe2000f8ec0ff */
[----:B------:R-:W1:Y:S11]  /*05f0*/  FENCE.VIEW.ASYNC.S ;  /* 0x00000000000073c6 */ /* 0x000e760000000000 */
[----:B-1----:R1:W3:Y:S01]  /*0600*/  SYNCS.EXCH.64 URZ, [UR4], UR8 ;  /* 0x0000000804ff75b2 */ /* 0x0022e20008000100 */
[----:B------:R1:W4:Y:S01]  /*0610*/  SYNCS.EXCH.64 URZ, [UR4+0x20], UR6 ;  /* 0x0000200604ff75b2 */ /* 0x0003220008000100 */
[----:B------:R1:W1:Y:S01]  /*0620*/  SYNCS.EXCH.64 URZ, [UR4+0x8], UR8 ;  /* 0x0000080804ff75b2 */ /* 0x0002620008000100 */
[----:B------:R1:W1:Y:S01]  /*0630*/  SYNCS.EXCH.64 URZ, [UR4+0x28], UR6 ;  /* 0x0000280604ff75b2 */ /* 0x0002620008000100 */
[----:B------:R1:W1:Y:S01]  /*0640*/  SYNCS.EXCH.64 URZ, [UR4+0x10], UR8 ;  /* 0x0000100804ff75b2 */ /* 0x0002620008000100 */
[----:B------:R1:W1:Y:S01]  /*0650*/  SYNCS.EXCH.64 URZ, [UR4+0x30], UR6 ;  /* 0x0000300604ff75b2 */ /* 0x0002620008000100 */
[----:B------:R1:W1:Y:S01]  /*0660*/  SYNCS.EXCH.64 URZ, [UR4+0x18], UR8 ;  /* 0x0000180804ff75b2 */ /* 0x0002620008000100 */
[----:B------:R1:W1:Y:S01]  /*0670*/  SYNCS.EXCH.64 URZ, [UR4+0x38], UR6 ;  /* 0x0000380604ff75b2 */ /* 0x0002620008000100 */
[----:B------:R-:W-:Y:S01]  /*0680*/  NOP ;  /* 0x0000000000007918 */ /* 0x000fe20000000000 */
.L_x_9:
[----:B------:R-:W2:Y:S01]  /*0690*/  SHFL.IDX PT, R2, R82, RZ, 0x1f ;  /* 0x00001fff52027589 */ /* 0x000ea200000e0000 */
[----:B------:R-:W-:Y:S01]  /*06a0*/  NOP ;  /* 0x0000000000007918 */ /* 0x000fe20000000000 */
[----:B--2---:R-:W-:-:S13]  /*06b0*/  ISETP.NE.AND P0, PT, R2, 0x1, PT ;  /* 0x000000010200780c */ /* 0x004fda0003f05270 */
[----:B------:R-:W-:Y:S05]  /*06c0*/  @P0 BRA `(.L_x_10) ;  /* 0x0000000000580947 */ /* 0x000fea0003800000 */
[----:B-1----:R-:W1:Y:S01]  /*06d0*/  S2UR UR4, SR_CgaCtaId ;  /* 0x00000000000479c3 */ /* 0x002e620000008800 */
        /* <DEDUP_REMOVED lines=12> */
[----:B-1----:R2:W1:Y:S01]  /*07a0*/  SYNCS.EXCH.64 URZ, [UR4+0x40], UR8 ;  /* 0x0000400804ff75b2 */ /* 0x0024620008000100 */
[----:B------:R2:W1:Y:S01]  /*07b0*/  SYNCS.EXCH.64 URZ, [UR4+0x60], UR6 ;  /* 0x0000600604ff75b2 */ /* 0x0004620008000100 */
[----:B------:R2:W1:Y:S01]  /*07c0*/  SYNCS.EXCH.64 URZ, [UR4+0x48], UR8 ;  /* 0x0000480804ff75b2 */ /* 0x0004620008000100 */
[----:B------:R2:W1:Y:S01]  /*07d0*/  SYNCS.EXCH.64 URZ, [UR4+0x68], UR6 ;  /* 0x0000680604ff75b2 */ /* 0x0004620008000100 */
[----:B------:R2:W1:Y:S01]  /*07e0*/  SYNCS.EXCH.64 URZ, [UR4+0x50], UR8 ;  /* 0x0000500804ff75b2 */ /* 0x0004620008000100 */
[----:B------:R2:W1:Y:S01]  /*07f0*/  SYNCS.EXCH.64 URZ, [UR4+0x70], UR6 ;  /* 0x0000700604ff75b2 */ /* 0x0004620008000100 */
[----:B------:R2:W1:Y:S01]  /*0800*/  SYNCS.EXCH.64 URZ, [UR4+0x58], UR8 ;  /* 0x0000580804ff75b2 */ /* 0x0004620008000100 */
[----:B------:R2:W1:Y:S02]  /*0810*/  SYNCS.EXCH.64 URZ, [UR4+0x78], UR6 ;  /* 0x0000780604ff75b2 */ /* 0x0004640008000100 */
[----:B--2---:R-:W-:Y:S01]  /*0820*/  NOP ;  /* 0x0000000000007918 */ /* 0x004fe20000000000 */
.L_x_10:
[----:B------:R-:W2:Y:S01]  /*0830*/  SHFL.IDX PT, R2, R82, RZ, 0x1f ;  /* 0x00001fff52027589 */ /* 0x000ea200000e0000 */
[----:B------:R-:W-:Y:S01]  /*0840*/  NOP ;  /* 0x0000000000007918 */ /* 0x000fe20000000000 */
[----:B--2---:R-:W-:-:S13]  /*0850*/  ISETP.NE.AND P0, PT, R2, 0x3, PT ;  /* 0x000000030200780c */ /* 0x004fda0003f05270 */
[----:B------:R-:W-:Y:S05]  /*0860*/  @P0 BRA `(.L_x_11) ;  /* 0x0000000000300947 */ /* 0x000fea0003800000 */
[----:B-1----:R-:W1:Y:S01]  /*0870*/  S2UR UR4, SR_CgaCtaId ;  /* 0x00000000000479c3 */ /* 0x002e620000008800 */
[----:B------:R-:W-:Y:S01]  /*0880*/  UMOV UR6, 0x400 ;  /* 0x0000040000067882 */ /* 0x000fe20000000000 */
[----:B------:R-:W-:Y:S01]  /*0890*/  UMOV UR5, 0x20 ;  /* 0x0000002000057882 */ /* 0x000fe20000000000 */
[----:B------:R-:W-:Y:S01]  /*08a0*/  ELECT P0, URZ, PT ;  /* 0x0000000000ff782f */ /* 0x000fe20003800000 */
[----:B-1----:R-:W-:Y:S02]  /*08b0*/  ULEA UR6, UR4, UR6, 0x18 ;  /* 0x0000000604067291 */ /* 0x002fe4000f8ec0ff */
[----:B------:R-:W-:-:S04]  /*08c0*/  UIADD3 UR4, UPT, UPT, -UR5, 0x100000, URZ ;  /* 0x0010000005047890 */ /* 0x000fc8000fffe1ff */
[----:B------:R-:W-:Y:S02]  /*08d0*/  USHF.L.U32 UR5, UR4, 0xb, URZ ;  /* 0x0000000b04057899 */ /* 0x000fe400080006ff */
[----:B------:R-:W-:Y:S01]  /*08e0*/  USHF.L.U32 UR4, UR4, 0x1, URZ ;  /* 0x0000000104047899 */ /* 0x000fe200080006ff */
[----:B------:R-:W1:Y:S11]  /*08f0*/  FENCE.VIEW.ASYNC.S ;  /* 0x00000000000073c6 */ /* 0x000e760000000000 */
[----:B-1----:R2:W1:Y:S01]  /*0900*/  SYNCS.EXCH.64 URZ, [UR6+0x80], UR4 ;  /* 0x0000800406ff75b2 */ /* 0x0024620008000100 */
[----:B------:R2:W1:Y:S02]  /*0910*/  SYNCS.EXCH.64 URZ, [UR6+0x88], UR4 ;  /* 0x0000880406ff75b2 */ /* 0x0004640008000100 */
[----:B--2---:R-:W-:Y:S01]  /*0920*/  NOP ;  /* 0x0000000000007918 */ /* 0x004fe20000000000 */
.L_x_11:
[----:B------:R-:W2:Y:S01]  /*0930*/  SHFL.IDX PT, R2, R82, RZ, 0x1f ;  /* 0x00001fff52027589 */ /* 0x000ea200000e0000 */
[----:B------:R-:W-:Y:S01]  /*0940*/  NOP ;  /* 0x0000000000007918 */ /* 0x000fe20000000000 */
[----:B--2---:R-:W-:-:S13]  /*0950*/  ISETP.NE.AND P0, PT, R2, 0x4, PT ;  /* 0x000000040200780c */ /* 0x004fda0003f05270 */
[----:B------:R-:W-:Y:S05]  /*0960*/  @P0 BRA `(.L_x_12) ;  /* 0x00000000004c0947 */ /* 0x000fea0003800000 */
[----:B-1----:R-:W1:Y:S01]  /*0970*/  S2UR UR6, SR_CgaCtaId ;  /* 0x00000000000679c3 */ /* 0x002e620000008800 */
[----:B------:R-:W-:Y:S01]  /*0980*/  UMOV UR4, 0x720 ;  /* 0x0000072000047882 */ /* 0x000fe20000000000 */
[----:B------:R-:W-:Y:S01]  /*0990*/  UMOV UR5, 0x400 ;  /* 0x0000040000057882 */ /* 0x000fe20000000000 */
[----:B------:R-:W-:Y:S01]  /*09a0*/  USEL UR4, UR4, 0x620, UP3 ;  /* 0x0000062004047887 */ /* 0x000fe20009800000 */
[----:B------:R-:W-:Y:S01]  /*09b0*/  UMOV UR8, 0x1 ;  /* 0x0000000100087882 */ /* 0x000fe20000000000 */
[----:B------:R-:W-:Y:S01]  /*09c0*/  ELECT P0, URZ, PT ;  /* 0x0000000000ff782f */ /* 0x000fe20003800000 */
[----:B------:R-:W-:-:S04]  /*09d0*/  UIADD3 UR8, UPT, UPT, -UR8, 0x100000, URZ ;  /* 0x0010000008087890 */ /* 0x000fc8000fffe1ff */
[----:B------:R-:W-:Y:S02]  /*09e0*/  USHF.L.U32 UR9, UR8, 0xb, URZ ;  /* 0x0000000b08097899 */ /* 0x000fe400080006ff */
[----:B------:R-:W-:Y:S02]  /*09f0*/  USHF.L.U32 UR8, UR8, 0x1, URZ ;  /* 0x0000000108087899 */ /* 0x000fe400080006ff */
[----:B-1----:R-:W-:Y:S02]  /*0a00*/  ULEA UR6, UR6, UR5, 0x18 ;  /* 0x0000000506067291 */ /* 0x002fe4000f8ec0ff */
[----:B------:R-:W-:-:S04]  /*0a10*/  UIADD3 UR4, UPT, UPT, -UR4, 0x100000, URZ ;  /* 0x0010000004047890 */ /* 0x000fc8000fffe1ff */
[----:B------:R-:W-:Y:S02]  /*0a20*/  USHF.L.U32 UR5, UR4, 0xb, URZ ;  /* 0x0000000b04057899 */ /* 0x000fe400080006ff */
[----:B------:R-:W-:Y:S01]  /*0a30*/  USHF.L.U32 UR4, UR4, 0x1, URZ ;  /* 0x0000000104047899 */ /* 0x000fe200080006ff */
[----:B------:R-:W1:Y:S03]  /*0a40*/  FENCE.VIEW.ASYNC.S ;  /* 0x00000000000073c6 */ /* 0x000e660000000000 */
[----:B-1----:R2:W1:Y:S08]  /*0a50*/  SYNCS.EXCH.64 URZ, [UR6+0x90], UR8 ;  /* 0x0000900806ff75b2 */ /* 0x0024700008000100 */
[----:B------:R2:W1:Y:S01]  /*0a60*/  SYNCS.EXCH.64 URZ, [UR6+0xa0], UR4 ;  /* 0x0000a00406ff75b2 */ /* 0x0004620008000100 */
[----:B------:R2:W1:Y:S01]  /*0a70*/  SYNCS.EXCH.64 URZ, [UR6+0x98], UR8 ;  /* 0x0000980806ff75b2 */ /* 0x0004620008000100 */
[----:B------:R2:W1:Y:S02]  /*0a80*/  SYNCS.EXCH.64 URZ, [UR6+0xa8], UR4 ;  /* 0x0000a80406ff75b2 */ /* 0x0004640008000100 */
[----:B--2---:R-:W-:Y:S01]  /*0a90*/  NOP ;  /* 0x0000000000007918 */ /* 0x004fe20000000000 */
.L_x_12:
        /* <DEDUP_REMOVED lines=26> */
.L_x_13:
[----:B------:R-:W2:Y:S01]  /*0c40*/  SHFL.IDX PT, R2, R82, RZ, 0x1f ;  /* 0x00001fff52027589 */ /* 0x000ea200000e0000 */
[----:B------:R-:W-:Y:S01]  /*0c50*/  NOP ;  /* 0x0000000000007918 */ /* 0x000fe20000000000 */
[----:B--2---:R-:W-:-:S13]  /*0c60*/  ISETP.NE.AND P0, PT, R2, 0x3, PT ;  /* 0x000000030200780c */ /* 0x004fda0003f05270 */
[----:B------:R-:W-:Y:S05]  /*0c70*/  @P0 BRA `(.L_x_14) ;  /* 0x0000000000380947 */ /* 0x000fea0003800000 */
[----:B------:R-:W2:Y:S01]  /*0c80*/  S2UR UR5, SR_CgaCtaId ;  /* 0x00000000000579c3 */ /* 0x000ea20000008800 */
[----:B-1----:R-:W-:Y:S01]  /*0c90*/  UMOV UR4, 0x400 ;  /* 0x0000040000047882 */ /* 0x002fe20000000000 */
[----:B------:R-:W-:Y:S01]  /*0ca0*/  UMOV UR6, 0x20 ;  /* 0x0000002000067882 */ /* 0x000fe20000000000 */
[----:B------:R-:W-:Y:S01]  /*0cb0*/  ELECT P0, URZ, PT ;  /* 0x0000000000ff782f */ /* 0x000fe20003800000 */
[----:B------:R-:W-:-:S04]  /*0cc0*/  UIADD3 UR6, UPT, UPT, -UR6, 0x100000, URZ ;  /* 0x0010000006067890 */ /* 0x000fc8000fffe1ff */
[----:B------:R-:W-:Y:S02]  /*0cd0*/  USHF.L.U32 UR7, UR6, 0xb, URZ ;  /* 0x0000000b06077899 */ /* 0x000fe400080006ff */
[----:B------:R-:W-:Y:S02]  /*0ce0*/  USHF.L.U32 UR6, UR6, 0x1, URZ ;  /* 0x0000000106067899 */ /* 0x000fe400080006ff */
[----:B--2---:R-:W-:Y:S01]  /*0cf0*/  ULEA UR4, UR5, UR4, 0x18 ;  /* 0x0000000405047291 */ /* 0x004fe2000f8ec0ff */
[----:B------:R-:W1:Y:S11]  /*0d00*/  FENCE.VIEW.ASYNC.S ;  /* 0x00000000000073c6 */ /* 0x000e760000000000 */
[----:B-1----:R2:W1:Y:S01]  /*0d10*/  SYNCS.EXCH.64 URZ, [UR4+0xf0], UR6 ;  /* 0x0000f00604ff75b2 */ /* 0x0024620008000100 */
[----:B------:R2:W1:Y:S01]  /*0d20*/  SYNCS.EXCH.64 URZ, [UR4+0x100], UR6 ;  /* 0x0001000604ff75b2 */ /* 0x0004620008000100 */
[----:B------:R2:W1:Y:S01]  /*0d30*/  SYNCS.EXCH.64 URZ, [UR4+0xf8], UR6 ;  /* 0x0000f80604ff75b2 */ /* 0x0004620008000100 */
[----:B------:R2:W1:Y:S02]  /*0d40*/  SYNCS.EXCH.64 URZ, [UR4+0x108], UR6 ;  /* 0x0001080604ff75b2 */ /* 0x0004640008000100 */
[----:B--2---:R-:W-:Y:S01]  /*0d50*/  NOP ;  /* 0x0000000000007918 */ /* 0x004fe20000000000 */
.L_x_14:
[----:B-1----:R-:W1:Y:S01]  /*0d60*/  LDCU UR4, c[0x0][0x36c] ;  /* 0x00006d80ff0477ac */ /* 0x002e620008000800 */
[----:B------:R-:W-:Y:S01]  /*0d70*/  ISETP.NE.OR P3, PT, R0, 0x2, !P3 ;  /* 0x000000020000780c */ /* 0x000fe20005f65670 */
[----:B------:R-:W-:Y:S01]  /*0d80*/  NOP ;  /* 0x0000000000007918 */ /* 0x000fe20000000000 */
[----:B------:R-:W-:Y:S01]  /*0d90*/  LOP3.LUT R0, R94, 0x1f, RZ, 0xc0, !PT ;  /* 0x0000001f5e007812 */ /* 0x000fe200078ec0ff */
[----:B------:R-:W-:Y:S02]  /*0da0*/  UISETP.NE.AND UP4, UPT, UR18, URZ, UPT ;  /* 0x000000ff1200728c */ /* 0x000fe4000bf85270 */
[----:B-1----:R-:W-:-:S09]  /*0db0*/  UISETP.EQ.U32.AND UP5, UPT, UR4, 0x1, UPT ;  /* 0x000000010400788c */ /* 0x002fd2000bfa2070 */
[----:B------:R-:W-:Y:S05]  /*0dc0*/  BRA.U !UP5, `(.L_x_15) ;  /* 0x000000010d087547 */ /* 0x000fea000b800000 */
[----:B---34-:R-:W-:Y:S01]  /*0dd0*/  UCGABAR_ARV ;  /* 0x00000000000079c7 */ /* 0x018fe20008000000 */
[----:B------:R-:W-:Y:S05]  /*0de0*/  BRA `(.L_x_16) ;  /* 0x0000000000047947 */ /* 0x000fea0003800000 */
.L_x_15:
[----:B---34-:R-:W-:Y:S01]  /*0df0*/  NOP ;  /* 0x0000000000007918 */ /* 0x018fe20000000000 */
.L_x_16:
[----:B------:R-:W1:Y:S01]  /*0e00*/  S2UR UR30, SR_CTAID.X ;  /* 0x00000000001e79c3 */ /* 0x000e620000002500 */
[----:B------:R-:W-:-:S05]  /*0e10*/  CS2R.32 R84, SR_CgaSize ;  /* 0x0000000000547805 */ /* 0x000fca0000008a00 */
[----:B------:R-:W-:-:S05]  /*0e20*/  IMAD R84, R84, -0xa0, RZ ;  /* 0xffffff6054547824 */ /* 0x000fca00078e02ff */
[----:B------:R-:W-:-:S14]  /*0e30*/  R2UR UR5, R84 ;  /* 0x00000000540572ca */ /* 0x000fdc00000e0000 */
[----:B------:R-:W2:Y:S01]  /*0e40*/  LDCU UR5, c[0x0][UR5+0x2b0] ;  /* 0x00005600050577ac */ /* 0x000ea20008000800 */
[----:B------:R-:W-:-:S05]  /*0e50*/  CS2R.32 R84, SR_CgaSize ;  /* 0x0000000000547805 */ /* 0x000fca0000008a00 */
[----:B------:R-:W-:-:S05]  /*0e60*/  IMAD R84, R84, -0xa0, RZ ;  /* 0xffffff6054547824 */ /* 0x000fca00078e02ff */
[----:B------:R-:W-:-:S14]  /*0e70*/  R2UR UR4, R84 ;  /* 0x00000000540472ca */ /* 0x000fdc00000e0000 */
[----:B------:R-:W3:Y:S01]  /*0e80*/  LDCU UR4, c[0x0][UR4+0x2b4] ;  /* 0x00005680040477ac */ /* 0x000ee20008000800 */
[----:B------:R-:W4:Y:S01]  /*0e90*/  S2UR UR31, SR_CTAID.Y ;  /* 0x00000000001f79c3 */ /* 0x000f220000002600 */
[----:B------:R-:W-:-:S05]  /*0ea0*/  CS2R.32 R84, SR_CgaSize ;  /* 0x0000000000547805 */ /* 0x000fca0000008a00 */
[----:B------:R-:W-:-:S05]  /*0eb0*/  IMAD R84, R84, -0xa0, RZ ;  /* 0xffffff6054547824 */ /* 0x000fca00078e02ff */
[----:B------:R-:W-:-:S14]  /*0ec0*/  R2UR UR7, R84 ;  /* 0x00000000540772ca */ /* 0x000fdc00000e0000 */
[----:B------:R-:W3:Y:S01]  /*0ed0*/  LDCU UR7, c[0x0][UR7+0x2a0] ;  /* 0x00005400070777ac */ /* 0x000ee20008000800 */
[----:B------:R-:W-:-:S05]  /*0ee0*/  CS2R.32 R84, SR_CgaSize ;  /* 0x0000000000547805 */ /* 0x000fca0000008a00 */
[----:B------:R-:W-:-:S05]  /*0ef0*/  IMAD R84, R84, -0xa0, RZ ;  /* 0xffffff6054547824 */ /* 0x000fca00078e02ff */
[----:B------:R-:W-:-:S14]  /*0f00*/  R2UR UR8, R84 ;  /* 0x00000000540872ca */ /* 0x000fdc00000e0000 */
[----:B------:R-:W3:Y:S01]  /*0f10*/  LDCU UR8, c[0x0][UR8+0x2a4] ;  /* 0x00005480080877ac */ /* 0x000ee20008000800 */
[----:B------:R-:W3:Y:S01]  /*0f20*/  S2UR UR9, SR_CgaCtaId ;  /* 0x00000000000979c3 */ /* 0x000ee20000008800 */
[----:B------:R-:W3:Y:S01]  /*0f30*/  LDCU UR19, c[0x0][0xb24] ;  /* 0x00016480ff1377ac */ /* 0x000ee20008000800 */
[----:B------:R-:W3:Y:S01]  /*0f40*/  LDCU UR42, c[0x0][0xb24] ;  /* 0x00016480ff2a77ac */ /* 0x000ee20008000800 */
[----:B-1----:R-:W-:Y:S01]  /*0f50*/  I2FP.F32.U32 R3, UR30 ;  /* 0x0000001e00037c45 */ /* 0x002fe20008201000 */
[----:B------:R-:W1:Y:S04]  /*0f60*/  LDCU UR22, c[0x0][0xb30] ;  /* 0x00016600ff1677ac */ /* 0x000e680008000800 */
[----:B--2---:R-:W-:Y:S01]  /*0f70*/  FMUL R3, R3, UR5 ;  /* 0x0000000503037c20 */ /* 0x004fe20008400000 */
[----:B----4-:R-:W-:-:S05]  /*0f80*/  I2FP.F32.U32 R2, UR31 ;  /* 0x0000001f00027c45 */ /* 0x010fca0008201000 */
[----:B------:R-:W2:Y:S01]  /*0f90*/  F2I.U32.TRUNC.NTZ R3, R3 ;  /* 0x0000000300037305 */ /* 0x000ea2000020f000 */
[----:B---3--:R-:W-:Y:S01]  /*0fa0*/  FMUL R2, R2, UR4 ;  /* 0x0000000402027c20 */ /* 0x008fe20008400000 */
[----:B------:R-:W-:-:S06]  /*0fb0*/  USHF.L.U32 UR28, UR9, 0xb, URZ ;  /* 0x0000000b091c7899 */ /* 0x000fcc00080006ff */
[----:B------:R-:W3:Y:S01]  /*0fc0*/  F2I.U32.TRUNC.NTZ R2, R2 ;  /* 0x0000000200027305 */ /* 0x000ee2000020f000 */
[----:B------:R-:W-:Y:S01]  /*0fd0*/  ULOP3.LUT UR28, UR28, 0x3800, URZ, 0xc0, !UPT ;  /* 0x000038001c1c7892 */ /* 0x000fe2000f8ec0ff */
[----:B--2---:R-:W-:Y:S02]  /*0fe0*/  R2UR UR4, R3 ;  /* 0x00000000030472ca */ /* 0x004fe400000e0000 */
[----:B---3--:R-:W-:Y:S02]  /*0ff0*/  R2UR UR6, R2 ;  /* 0x00000000020672ca */ /* 0x008fe400000e0000 */
[----:B------:R-:W-:-:S09]  /*1000*/  PRMT R2, RZ, 0x7610, R2 ;  /* 0x00007610ff027816 */ /* 0x000fd20000000002 */
[----:B------:R-:W-:-:S04]  /*1010*/  UIADD3 UR5, UPT, UPT, -UR4, URZ, URZ ;  /* 0x000000ff04057290 */ /* 0x000fc8000fffe1ff */
[----:B------:R-:W-:Y:S02]  /*1020*/  UIMAD UR5, UR7, UR5, UR30 ;  /* 0x00000005070572a4 */ /* 0x000fe4000f8e021e */
[----:B------:R-:W-:-:S04]  /*1030*/  UIADD3 UR4, UPT, UPT, -UR6, URZ, URZ ;  /* 0x000000ff06047290 */ /* 0x000fc8000fffe1ff */
[----:B------:R-:W-:Y:S01]  /*1040*/  IMAD.U32 R84, RZ, RZ, UR5 ;  /* 0x00000005ff547e24 */ /* 0x000fe2000f8e00ff */
[----:B------:R-:W-:-:S06]  /*1050*/  UIMAD UR4, UR8, UR4, UR31 ;  /* 0x00000004080472a4 */ /* 0x000fcc000f8e021f */
[----:B------:R-:W-:Y:S01]  /*1060*/  IMAD.U32 R83, RZ, RZ, UR4 ;  /* 0x00000004ff537e24 */ /* 0x000fe2000f8e00ff */
[----:B-1----:R-:W-:Y:S06]  /*1070*/  BRA.U UP4, `(.L_x_17) ;  /* 0x0000000104807547 */ /* 0x002fec000b800000 */
[----:B------:R-:W-:Y:S02]  /*1080*/  R2UR UR9, R83 ;  /* 0x00000000530972ca */ /* 0x000fe400000e0000 */
[----:B------:R-:W-:-:S11]  /*1090*/  R2UR UR14, R84 ;  /* 0x00000000540e72ca */ /* 0x000fd600000e0000 */
[----:B------:R-:W-:-:S04]  /*10a0*/  UISETP.NE.AND UP0, UPT, UR9, URZ, UPT ;  /* 0x000000ff0900728c */ /* 0x000fc8000bf05270 */
[----:B------:R-:W-:Y:S02]  /*10b0*/  USEL UR5, URZ, 0x2, UP0 ;  /* 0x00000002ff057887 */ /* 0x000fe40008000000 */
[----:B------:R-:W-:Y:S02]  /*10c0*/  USEL UR4, URZ, 0x4, UP0 ;  /* 0x00000004ff047887 */ /* 0x000fe40008000000 */
[----:B------:R-:W-:Y:S02]  /*10d0*/  USEL UR7, URZ, 0x8, UP0 ;  /* 0x00000008ff077887 */ /* 0x000fe40008000000 */
[----:B------:R-:W-:Y:S02]  /*10e0*/  USEL UR6, URZ, 0x10, UP0 ;  /* 0x00000010ff067887 */ /* 0x000fe40008000000 */
[----:B------:R-:W-:Y:S02]  /*10f0*/  USEL UR8, URZ, 0x20, UP0 ;  /* 0x00000020ff087887 */ /* 0x000fe40008000000 */
[----:B------:R-:W-:-:S02]  /*1100*/  USEL UR12, URZ, 0x40, UP0 ;  /* 0x00000040ff0c7887 */ /* 0x000fc40008000000 */
[----:B------:R-:W-:Y:S02]  /*1110*/  USEL UR13, URZ, 0x80, UP0 ;  /* 0x00000080ff0d7887 */ /* 0x000fe40008000000 */
[----:B------:R-:W-:-:S04]  /*1120*/  UISETP.NE.AND UP0, UPT, UR9, URZ, UPT ;  /* 0x000000ff0900728c */ /* 0x000fc8000bf05270 */
[----:B------:R-:W-:-:S04]  /*1130*/  UISETP.EQ.OR UP0, UPT, UR14, URZ, !UP0 ;  /* 0x000000ff0e00728c */ /* 0x000fc8000c702670 */
[----:B------:R-:W-:Y:S02]  /*1140*/  USEL UR11, URZ, 0x1, !UP0 ;  /* 0x00000001ff0b7887 */ /* 0x000fe4000c000000 */
[----:B------:R-:W-:-:S04]  /*1150*/  UISETP.NE.AND UP0, UPT, UR14, 0x1, UPT ;  /* 0x000000010e00788c */ /* 0x000fc8000bf05270 */
[----:B------:R-:W-:Y:S02]  /*1160*/  USEL UR10, UR5, 0x2, UP0 ;  /* 0x00000002050a7887 */ /* 0x000fe40008000000 */
[----:B------:R-:W-:-:S04]  /*1170*/  UISETP.NE.AND UP0, UPT, UR14, 0x2, UPT ;  /* 0x000000020e00788c */ /* 0x000fc8000bf05270 */
[----:B------:R-:W-:Y:S02]  /*1180*/  USEL UR4, UR4, 0x4, UP0 ;  /* 0x0000000404047887 */ /* 0x000fe40008000000 */
[----:B------:R-:W-:Y:S02]  /*1190*/  UISETP.NE.AND UP0, UPT, UR14, 0x3, UPT ;  /* 0x000000030e00788c */ /* 0x000fe4000bf05270 */
[----:B------:R-:W-:Y:S02]  /*11a0*/  UIADD3 UR4, UPT, UPT, UR4, UR10, UR11 ;  /* 0x0000000a04047290 */ /* 0x000fe4000fffe00b */
        /* <DEDUP_REMOVED lines=10> */
[----:B------:R-:W-:-:S04]  /*1250*/  USEL UR5, UR13, 0x80, UP0 ;  /* 0x000000800d057887 */ /* 0x000fc80008000000 */
[----:B------:R-:W-:-:S06]  /*1260*/  UIADD3 UR4, UPT, UPT, UR4, UR5, URZ ;  /* 0x0000000504047290 */ /* 0x000fcc000fffe0ff */
[----:B------:R-:W-:-:S07]  /*1270*/  IMAD.U32 R2, RZ, RZ, UR4 ;  /* 0x00000004ff027e24 */ /* 0x000fce000f8e00ff */
.L_x_17:
[----:B------:R-:W1:Y:S01]  /*1280*/  S2UR UR36, SR_CTAID.Z ;  /* 0x00000000002479c3 */ /* 0x000e620000002700 */
[----:B------:R-:W-:-:S09]  /*1290*/  UISETP.GE.AND UP0, UPT, UR19, 0x1, UPT ;  /* 0x000000011300788c */ /* 0x000fd2000bf06270 */
[----:B------:R-:W-:Y:S05]  /*12a0*/  BRA.U !UP0, `(.L_x_18) ;  /* 0x0000000108d47547 */ /* 0x000fea000b800000 */
[----:B------:R-:W2:Y:S01]  /*12b0*/  LDCU.128 UR12, c[0x0][0xb10] ;  /* 0x00016200ff0c77ac */ /* 0x000ea20008000c00 */
[----:B------:R-:W3:Y:S01]  /*12c0*/  LDCU UR20, c[0x0][0xb0c] ;  /* 0x00016180ff1477ac */ /* 0x000ee20008000800 */
[----:B------:R-:W4:Y:S01]  /*12d0*/  LDCU UR6, c[0x0][0x370] ;  /* 0x00006e00ff0677ac */ /* 0x000f220008000800 */
[----:B------:R-:W1:Y:S01]  /*12e0*/  LDCU UR7, c[0x0][0x374] ;  /* 0x00006e80ff0777ac */ /* 0x000e620008000800 */
[----:B------:R-:W1:Y:S01]  /*12f0*/  LDCU UR21, c[0x0][0xb20] ;  /* 0x00016400ff1577ac */ /* 0x000e620008000800 */
[----:B--2---:R-:W-:Y:S02]  /*1300*/  UIMAD.WIDE.U32 UR4, UR30, UR12, URZ ;  /* 0x0000000c1e0472a5 */ /* 0x004fe4000f8e00ff */
[----:B---3--:R-:W-:Y:S01]  /*1310*/  UISETP.NE.AND UP0, UPT, UR20, 0x1, UPT ;  /* 0x000000011400788c */ /* 0x008fe2000bf05270 */
[----:B------:R-:W2:Y:S01]  /*1320*/  LDCU.64 UR8, c[0x0][0xb28] ;  /* 0x00016500ff0877ac */ /* 0x000ea20008000a00 */
[----:B----4-:R-:W-:-:S03]  /*1330*/  UIMAD.WIDE.U32 UR10, UR6, UR12, URZ ;  /* 0x0000000c060a72a5 */ /* 0x010fc6000f8e00ff */
[----:B------:R-:W-:Y:S01]  /*1340*/  UMOV UR4, UR5 ;  /* 0x0000000500047c82 */ /* 0x000fe20008000000 */
[----:B------:R-:W-:Y:S02]  /*1350*/  UISETP.NE.AND UP2, UPT, UR19, 0x1, UPT ;  /* 0x000000011300788c */ /* 0x000fe4000bf45270 */
[----:B------:R-:W-:Y:S01]  /*1360*/  USHF.R.U32.HI UR4, URZ, UR13, UR4 ;  /* 0x0000000dff047299 */ /* 0x000fe20008011604 */
[----:B------:R-:W-:Y:S01]  /*1370*/  UMOV UR10, UR11 ;  /* 0x0000000b000a7c82 */ /* 0x000fe20008000000 */
[----:B------:R-:W-:Y:S02]  /*1380*/  UIMAD.WIDE.U32 UR16, UR31, UR15, URZ ;  /* 0x0000000f1f1072a5 */ /* 0x000fe4000f8e00ff */
[----:B------:R-:W-:Y:S02]  /*1390*/  USEL UR5, UR30, UR4, !UP0 ;  /* 0x000000041e057287 */ /* 0x000fe4000c000000 */
[----:B------:R-:W-:Y:S02]  /*13a0*/  @UP0 USHF.R.U32.HI UR6, URZ, UR13, UR10 ;  /* 0x0000000dff060299 */ /* 0x000fe4000801160a */
[----:B------:R-:W-:-:S02]  /*13b0*/  UISETP.NE.AND UP0, UPT, UR14, 0x1, UPT ;  /* 0x000000010e00788c */ /* 0x000fc4000bf05270 */
[----:B-1----:R-:W-:Y:S02]  /*13c0*/  UIMAD.WIDE.U32 UR10, UR7, UR15, URZ ;  /* 0x0000000f070a72a5 */ /* 0x002fe4000f8e00ff */
[----:B--2---:R-:W-:Y:S01]  /*13d0*/  UIMAD.WIDE.U32 UR12, UR6, UR8, URZ ;  /* 0x00000008060c72a5 */ /* 0x004fe2000f8e00ff */
[----:B------:R-:W-:Y:S02]  /*13e0*/  UMOV UR4, UR17 ;  /* 0x0000001100047c82 */ /* 0x000fe40008000000 */
[----:B------:R-:W-:Y:S02]  /*13f0*/  USHF.R.U32.HI UR4, URZ, UR21, UR4 ;  /* 0x00000015ff047299 */ /* 0x000fe40008011604 */
[----:B------:R-:W-:Y:S02]  /*1400*/  UMOV UR10, UR11 ;  /* 0x0000000b000a7c82 */ /* 0x000fe40008000000 */
[----:B------:R-:W-:Y:S01]  /*1410*/  UMOV UR12, UR13 ;  /* 0x0000000d000c7c82 */ /* 0x000fe20008000000 */
[----:B------:R-:W-:-:S02]  /*1420*/  @UP0 USHF.R.U32.HI UR7, URZ, UR21, UR10 ;  /* 0x00000015ff070299 */ /* 0x000fc4000801160a */
[----:B------:R-:W-:Y:S02]  /*1430*/  USEL UR4, UR31, UR4, !UP0 ;  /* 0x000000041f047287 */ /* 0x000fe4000c000000 */
[----:B------:R-:W-:Y:S02]  /*1440*/  UIMAD.WIDE.U32 UR10, UR7, UR8, URZ ;  /* 0x00000008070a72a5 */ /* 0x000fe4000f8e00ff */
[----:B------:R-:W-:Y:S02]  /*1450*/  @UP2 USHF.R.U32.HI UR6, URZ, UR9, UR12 ;  /* 0x00000009ff062299 */ /* 0x000fe4000801160c */
[----:B------:R-:W-:-:S03]  /*1460*/  UIMAD.WIDE.U32 UR12, UR4, UR8, URZ ;  /* 0x00000008040c72a5 */ /* 0x000fc6000f8e00ff */
[----:B------:R-:W-:Y:S02]  /*1470*/  UMOV UR10, UR11 ;  /* 0x0000000b000a7c82 */ /* 0x000fe40008000000 */
[----:B------:R-:W-:Y:S02]  /*1480*/  @UP2 USHF.R.U32.HI UR7, URZ, UR9, UR10 ;  /* 0x00000009ff072299 */ /* 0x000fe4000801160a */
[----:B------:R-:W-:Y:S02]  /*1490*/  UIMAD UR10, UR6, UR19, URZ ;  /* 0x00000013060a72a4 */ /* 0x000fe4000f8e02ff */
[----:B------:R-:W-:-:S04]  /*14a0*/  UIMAD UR7, UR7, UR19, URZ ;  /* 0x00000013070772a4 */ /* 0x000fc8000f8e02ff */
[----:B------:R-:W-:-:S03]  /*14b0*/  UISETP.GE.AND UP0, UPT, UR4, UR7, UPT ;  /* 0x000000070400728c */ /* 0x000fc6000bf06270 */
[----:B------:R-:W-:Y:S01]  /*14c0*/  UMOV UR7, UR13 ;  /* 0x0000000d00077c82 */ /* 0x000fe20008000000 */
[----:B------:R-:W-:Y:S02]  /*14d0*/  UISETP.GE.OR UP0, UPT, UR5, UR10, UP0 ;  /* 0x0000000a0500728c */ /* 0x000fe40008706670 */
[----:B------:R-:W-:Y:S02]  /*14e0*/  UIMAD.WIDE.U32 UR10, UR5, UR8, URZ ;  /* 0x00000008050a72a5 */ /* 0x000fe4000f8e00ff */
[----:B------:R-:W-:Y:S02]  /*14f0*/  USHF.R.U32.HI UR7, URZ, UR9, UR7 ;  /* 0x00000009ff077299 */ /* 0x000fe40008011607 */
[----:B------:R-:W-:Y:S02]  /*1500*/  UIADD3 UR10, UPT, UPT, -UR4, URZ, URZ ;  /* 0x000000ff040a7290 */ /* 0x000fe4000fffe1ff */
[----:B------:R-:W-:Y:S02]  /*1510*/  USEL UR7, UR4, UR7, !UP2 ;  /* 0x0000000704077287 */ /* 0x000fe4000d000000 */
[----:B------:R-:W-:Y:S01]  /*1520*/  UIMAD UR10, UR14, UR10, UR31 ;  /* 0x0000000a0e0a72a4 */ /* 0x000fe2000f8e021f */
[----:B------:R-:W-:Y:S01]  /*1530*/  @!UP0 UMOV UR8, UR11 ;  /* 0x0000000b00088c82 */ /* 0x000fe20008000000 */
[----:B------:R-:W-:-:S02]  /*1540*/  UIADD3 UR11, UPT, UPT, -UR5, URZ, URZ ;  /* 0x000000ff050b7290 */ /* 0x000fc4000fffe1ff */
[----:B------:R-:W-:Y:S02]  /*1550*/  @!UP0 USHF.R.U32.HI UR8, URZ, UR9, UR8 ;  /* 0x00000009ff088299 */ /* 0x000fe40008011608 */
[----:B------:R-:W-:Y:S02]  /*1560*/  UIADD3 UR9, UPT, UPT, -UR7, URZ, URZ ;  /* 0x000000ff07097290 */ /* 0x000fe4000fffe1ff */
[----:B------:R-:W-:Y:S02]  /*1570*/  @!UP0 USEL UR8, UR5, UR8, !UP2 ;  /* 0x0000000805088287 */ /* 0x000fe4000d000000 */
[----:B------:R-:W-:Y:S02]  /*1580*/  UIMAD UR9, UR19, UR9, UR4 ;  /* 0x00000009130972a4 */ /* 0x000fe4000f8e0204 */
[----:B------:R-:W-:Y:S02]  /*1590*/  @!UP0 UIADD3 UR7, UPT, UPT, UR7, -UR8, URZ ;  /* 0x8000000807078290 */ /* 0x000fe4000fffe0ff */
[----:B------:R-:W-:-:S02]  /*15a0*/  @!UP0 UIMAD UR6, UR9, UR6, UR8 ;  /* 0x00000006090682a4 */ /* 0x000fc4000f8e0208 */
[----:B------:R-:W-:Y:S02]  /*15b0*/  @!UP0 UIMAD UR4, UR7, UR19, UR5 ;  /* 0x00000013070482a4 */ /* 0x000fe4000f8e0205 */
[----:B------:R-:W-:Y:S02]  /*15c0*/  UIMAD UR30, UR20, UR11, UR30 ;  /* 0x0000000b141e72a4 */ /* 0x000fe4000f8e021e */
[----:B------:R-:W-:Y:S01]  /*15d0*/  UIMAD UR31, UR4, UR14, UR10 ;  /* 0x0000000e041f72a4 */ /* 0x000fe2000f8e020a */
[----:B------:R-:W-:Y:S02]  /*15e0*/  @!UP0 UMOV UR5, UR6 ;  /* 0x0000000600058c82 */ /* 0x000fe40008000000 */
[----:B------:R-:W-:-:S12]  /*15f0*/  UIMAD UR30, UR5, UR20, UR30 ;  /* 0x00000014051e72a4 */ /* 0x000fd8000f8e021e */
.L_x_18:
[----:B------:R-:W-:-:S09]  /*1600*/  UISETP.NE.AND UP0, UPT, UR22, 0x1, UPT ;  /* 0x000000011600788c */ /* 0x000fd2000bf05270 */
[----:B------:R-:W-:Y:S05]  /*1610*/  BRA.U UP0, `(.L_x_19) ;  /* 0x0000000100407547 */ /* 0x000fea000b800000 */
[----:B------:R-:W2:Y:S01]  /*1620*/  LDCU.128 UR8, c[0x0][0xb10] ;  /* 0x00016200ff0877ac */ /* 0x000ea20008000c00 */
[----:B------:R-:W3:Y:S01]  /*1630*/  LDCU UR12, c[0x0][0xb0c] ;  /* 0x00016180ff0c77ac */ /* 0x000ee20008000800 */
[----:B------:R-:W4:Y:S01]  /*1640*/  LDCU UR13, c[0x0][0xb20] ;  /* 0x00016400ff0d77ac */ /* 0x000f220008000800 */
[----:B--2---:R-:W-:Y:S02]  /*1650*/  UIMAD.WIDE.U32 UR4, UR30, UR8, URZ ;  /* 0x000000081e0472a5 */ /* 0x004fe4000f8e00ff */
[----:B------:R-:W-:Y:S02]  /*1660*/  UIMAD.WIDE.U32 UR6, UR31, UR11, URZ ;  /* 0x0000000b1f0672a5 */ /* 0x000fe4000f8e00ff */
[----:B---3--:R-:W-:Y:S02]  /*1670*/  UISETP.NE.AND UP0, UPT, UR12, 0x1, UPT ;  /* 0x000000010c00788c */ /* 0x008fe4000bf05270 */
[----:B------:R-:W-:-:S03]  /*1680*/  USHF.R.U32.HI UR5, URZ, UR9, UR5 ;  /* 0x00000009ff057299 */ /* 0x000fc60008011605 */
[----:B------:R-:W-:Y:S01]  /*1690*/  UMOV UR4, UR7 ;  /* 0x0000000700047c82 */ /* 0x000fe20008000000 */
[----:B------:R-:W-:Y:S02]  /*16a0*/  USEL UR5, UR30, UR5, !UP0 ;  /* 0x000000051e057287 */ /* 0x000fe4000c000000 */
[----:B------:R-:W-:Y:S02]  /*16b0*/  UISETP.NE.AND UP0, UPT, UR10, 0x1, UPT ;  /* 0x000000010a00788c */ /* 0x000fe4000bf05270 */
[----:B----4-:R-:W-:-:S04]  /*16c0*/  USHF.R.U32.HI UR4, URZ, UR13, UR4 ;  /* 0x0000000dff047299 */ /* 0x010fc80008011604 */
[----:B------:R-:W-:-:S04]  /*16d0*/  USEL UR4, UR31, UR4, !UP0 ;  /* 0x000000041f047287 */ /* 0x000fc8000c000000 */
[----:B------:R-:W-:Y:S02]  /*16e0*/  UIADD3 UR6, UPT, UPT, UR5, -UR4, URZ ;  /* 0x8000000405067290 */ /* 0x000fe4000fffe0ff */
[----:B------:R-:W-:Y:S02]  /*16f0*/  UIADD3 UR4, UPT, UPT, -UR5, UR4, URZ ;  /* 0x0000000405047290 */ /* 0x000fe4000fffe1ff */
[----:B------:R-:W-:Y:S02]  /*1700*/  UIMAD UR31, UR6, UR10, UR31 ;  /* 0x0000000a061f72a4 */ /* 0x000fe4000f8e021f */
[----:B------:R-:W-:-:S12]  /*1710*/  UIMAD UR30, UR4, UR12, UR30 ;  /* 0x0000000c041e72a4 */ /* 0x000fd8000f8e021e */
.L_x_19:
[----:B------:R-:W-:Y:S01]  /*1720*/  UISETP.NE.AND UP0, UPT, UR18, 0x2, UPT ;  /* 0x000000021200788c */ /* 0x000fe2000bf05270 */
[----:B------:R-:W-:Y:S09]  /*1730*/  BRA.U !UP5, `(.L_x_20) ;  /* 0x000000010d0c7547 */ /* 0x000ff2000b800000 */
[----:B------:R-:W-:Y:S01]  /*1740*/  UCGABAR_WAIT ;  /* 0x0000000000007dc7 */ /* 0x000fe20008000000 */
[----:B------:R-:W-:Y:S01]  /*1750*/  CCTL.IVALL ;  /* 0x00000000ff00798f */ /* 0x000fe20002000000 */
[----:B------:R-:W-:Y:S05]  /*1760*/  BRA `(.L_x_21) ;  /* 0x0000000000047947 */ /* 0x000fea0003800000 */
.L_x_20:
[----:B------:R-:W-:Y:S06]  /*1770*/  BAR.SYNC.DEFER_BLOCKING 0x0 ;  /* 0x0000000000007b1d */ /* 0x000fec0000010000 */
.L_x_21:
[----:B------:R-:W-:Y:S05]  /*1780*/  BRA.U UP0, `(.L_x_22) ;  /* 0x0000001100c87547 */ /* 0x000fea000b800000 */
[----:B------:R-:W2:Y:S01]  /*1790*/  LDCU UR6, c[0x0][0x38c] ;  /* 0x00007180ff0677ac */ /* 0x000ea20008000800 */
[----:B------:R-:W3:Y:S01]  /*17a0*/  S2UR UR8, SR_CgaCtaId ;  /* 0x00000000000879c3 */ /* 0x000ee20000008800 */
[----:B------:R-:W-:Y:S01]  /*17b0*/  PLOP3.LUT P1, PT, PT, PT, UP3, 0x80, 0x8 ;  /* 0x000000000008781c */ /* 0x000fe20003f2f038 */
[----:B------:R-:W-:Y:S01]  /*17c0*/  IMAD.MOV.U32 R12, RZ, RZ, 0x1 ;  /* 0x00000001ff0c7424 */ /* 0x000fe200078e00ff */
[----:B------:R-:W-:Y:S01]  /*17d0*/  UMOV UR7, 0x400 ;  /* 0x0000040000077882 */ /* 0x000fe20000000000 */
[----:B------:R-:W-:Y:S01]  /*17e0*/  UISETP.NE.AND UP1, UPT, UR18, URZ, UPT ;  /* 0x000000ff1200728c */ /* 0x000fe2000bf25270 */
[----:B------:R-:W-:Y:S01]  /*17f0*/  ISETP.EQ.OR P2, PT, R0, RZ, P3 ;  /* 0x000000ff0000720c */ /* 0x000fe20001f42670 */
[----:B------:R-:W-:Y:S01]  /*1800*/  USEL UR24, URZ, 0x1, UP6 ;  /* 0x00000001ff187887 */ /* 0x000fe2000b000000 */
[----:B------:R-:W-:Y:S02]  /*1810*/  PLOP3.LUT P1, PT, P1, PT, PT, 0x8, 0x80 ;  /* 0x000000000080781c */ /* 0x000fe40000f2e170 */
[----:B------:R-:W-:Y:S01]  /*1820*/  CS2R R10, SRZ ;  /* 0x00000000000a7805 */ /* 0x000fe2000001ff00 */
[----:B------:R-:W-:Y:S01]  /*1830*/  IMAD.MOV.U32 R9, RZ, RZ, RZ ;  /* 0x000000ffff097224 */ /* 0x000fe200078e00ff */
[----:B------:R-:W4:Y:S01]  /*1840*/  LDCU UR40, c[0x0][0x370] ;  /* 0x00006e00ff2877ac */ /* 0x000f220008000800 */
[----:B------:R-:W-:Y:S01]  /*1850*/  IMAD.MOV.U32 R8, RZ, RZ, 0x1 ;  /* 0x00000001ff087424 */ /* 0x000fe200078e00ff */
[----:B------:R-:W1:Y:S01]  /*1860*/  LDCU.64 UR26, c[0x0][0x348] ;  /* 0x00006900ff1a77ac */ /* 0x000e620008000a00 */
[----:B--2---:R-:W-:-:S02]  /*1870*/  UIADD3 UR5, UPT, UPT, UR6, 0x3f, URZ ;  /* 0x0000003f06057890 */ /* 0x004fc4000fffe0ff */
[----:B------:R-:W-:Y:S02]  /*1880*/  USHF.R.U32.HI UR45, URZ, 0x6, UR28 ;  /* 0x00000006ff2d7899 */ /* 0x000fe4000801161c */
[----:B------:R-:W-:Y:S02]  /*1890*/  USHF.R.S32.HI UR4, URZ, 0x1f, UR5 ;  /* 0x0000001fff047899 */ /* 0x000fe40008011405 */
[----:B---3--:R-:W-:Y:S02]  /*18a0*/  ULEA UR7, UR8, UR7, 0x18 ;  /* 0x0000000708077291 */ /* 0x008fe4000f8ec0ff */
[----:B------:R-:W-:Y:S02]  /*18b0*/  ULEA.HI UR4, UR4, UR5, URZ, 0x6 ;  /* 0x0000000504047291 */ /* 0x000fe4000f8f30ff */
[----:B------:R-:W-:Y:S02]  /*18c0*/  UIADD3 UR5, UPT, UPT, UR6, -0x1, URZ ;  /* 0xffffffff06057890 */ /* 0x000fe4000fffe0ff */
[----:B------:R-:W-:-:S02]  /*18d0*/  USHF.R.S32.HI UR43, URZ, 0x6, UR4 ;  /* 0x00000006ff2b7899 */ /* 0x000fc40008011404 */
[----:B------:R-:W-:Y:S02]  /*18e0*/  UISETP.GE.U32.AND UP2, UPT, UR5, -0x7f, UPT ;  /* 0xffffff810500788c */ /* 0x000fe4000bf46070 */
[----:B------:R-:W-:Y:S02]  /*18f0*/  UISETP.LT.U32.AND UP0, UPT, UR43, 0x4, UPT ;  /* 0x000000042b00788c */ /* 0x000fe4000bf01070 */
[----:B------:R-:W-:Y:S02]  /*1900*/  ULEA UR29, UR28, UR7, 0x1 ;  /* 0x000000071c1d7291 */ /* 0x000fe4000f8e08ff */
[----:B------:R-:W-:Y:S02]  /*1910*/  USEL UR41, UR43, 0x4, UP0 ;  /* 0x000000042b297887 */ /* 0x000fe40008000000 */
[----:B------:R-:W-:Y:S02]  /*1920*/  UIADD3 UR46, UPT, UPT, UR6, 0x7e, URZ ;  /* 0x0000007e062e7890 */ /* 0x000fe4000fffe0ff */
[----:B------:R-:W-:-:S02]  /*1930*/  UIADD3 UR21, UPT, UPT, UR41, -0x1, URZ ;  /* 0xffffffff29157890 */ /* 0x000fc4000fffe0ff */
[----:B------:R-:W-:Y:S01]  /*1940*/  @UP2 UIADD3 UR21, UPT, UPT, UR41, URZ, URZ ;  /* 0x000000ff29152290 */ /* 0x000fe2000fffe0ff */
[----:B------:R-:W2:Y:S01]  /*1950*/  LDCU UR39, c[0x0][0x374] ;  /* 0x00006e80ff2777ac */ /* 0x000ea20008000800 */
[----:B------:R-:W-:Y:S02]  /*1960*/  USEL UR24, UR24, 0x2, UP1 ;  /* 0x0000000218187887 */ /* 0x000fe40008800000 */
[----:B------:R-:W-:Y:S02]  /*1970*/  UIADD3 UR29, UPT, UPT, UR29, 0x10800, URZ ;  /* 0x000108001d1d7890 */ /* 0x000fe4000fffe0ff */
[----:B------:R-:W-:Y:S02]  /*1980*/  UIADD3 UR44, UPT, UPT, UR43, -UR41, URZ ;  /* 0x800000292b2c7290 */ /* 0x000fe4000fffe0ff */
[----:B------:R-:W-:Y:S01]  /*1990*/  UIADD3 UR21, UPT, UPT, UR21, 0x1, URZ ;  /* 0x0000000115157890 */ /* 0x000fe2000fffe0ff */
[----:B-1--4-:R-:W-:-:S11]  /*19a0*/  UMOV UR5, URZ ;  /* 0x000000ff00057c82 */ /* 0x012fd60008000000 */
.L_x_42:
[----:B-1----:R-:W1:Y:S02]  /*19b0*/  S2UR UR4, SR_CgaCtaId ;  /* 0x00000000000479c3 */ /* 0x002e640000008800 */
[----:B-1----:R-:W-:-:S09]  /*19c0*/  UISETP.NE.AND UP0, UPT, UR4, URZ, UPT ;  /* 0x000000ff0400728c */ /* 0x002fd2000bf05270 */
[----:B------:R-:W-:Y:S05]  /*19d0*/  BRA.U UP0, `(.L_x_23) ;  /* 0x0000000100287547 */ /* 0x000fea000b800000 */
[----:B------:R-:W-:Y:S02]  /*19e0*/  LEA R0, R9, UR7, 0x3 ;  /* 0x0000000709007c11 */ /* 0x000fe4000f8e18ff */
[----:B------:R-:W-:-:S04]  /*19f0*/  SHF.L.U32 R3, R8, 0x1f, RZ ;  /* 0x0000001f08037819 */ /* 0x000fc800000006ff */
[----:B------:R-:W1:Y:S02]  /*1a00*/  SYNCS.PHASECHK.TRANS64.TRYWAIT P0, [R0+URZ+0x100], R3 ;  /* 0x00010003000075a7 */ /* 0x000e6400080011ff */
[----:B-1----:R-:W-:Y:S05]  /*1a10*/  @!P0 BRA `(.L_x_24) ;  /* 0x0000007c00708947 */ /* 0x002fea0003800000 */
.L_x_138:
[----:B------:R3:W-:Y:S01]  /*1a20*/  SYNCS.ARRIVE.TRANS64.A1T0 RZ, [R0+URZ+0xf0], RZ ;  /* 0x0000f0ff00ff79a7 */ /* 0x0007e200081000ff */
[----:B------:R-:W-:-:S05]  /*1a30*/  VIADD R9, R9, 0x1 ;  /* 0x0000000109097836 */ /* 0x000fca0000000000 */
[----:B------:R-:W-:-:S04]  /*1a40*/  ISETP.NE.AND P0, PT, R9, 0x2, PT ;  /* 0x000000020900780c */ /* 0x000fc80003f05270 */
[----:B-1----:R-:W-:Y:S02]  /*1a50*/  SEL R3, RZ, 0x1, P0 ;  /* 0x00000001ff037807 */ /* 0x002fe40000000000 */
[----:B------:R-:W-:Y:S02]  /*1a60*/  SEL R9, R9, RZ, P0 ;  /* 0x000000ff09097207 */ /* 0x000fe40000000000 */
[----:B------:R-:W-:-:S07]  /*1a70*/  LOP3.LUT R8, R8, R3, RZ, 0x3c, !PT ;  /* 0x0000000308087212 */ /* 0x000fce00078e3cff */
.L_x_23:
[----:B------:R-:W-:Y:S01]  /*1a80*/  ULEA UR4, UR5, UR7, 0x3 ;  /* 0x0000000705047291 */ /* 0x000fe2000f8e18ff */
[----:B---3--:R-:W-:Y:S01]  /*1a90*/  SHF.L.U32 R0, R12, 0x1f, RZ ;  /* 0x0000001f0c007819 */ /* 0x008fe200000006ff */
[----:B------:R-:W-:Y:S02]  /*1aa0*/  UISETP.GE.U32.AND UP0, UPT, UR46, 0x7f, UPT ;  /* 0x0000007f2e00788c */ /* 0x000fe4000bf06070 */
[----:B------:R-:W-:Y:S02]  /*1ab0*/  USHF.L.U32 UR35, UR30, 0x6, URZ ;  /* 0x000000061e237899 */ /* 0x000fe400080006ff */
[----:B------:R-:W-:Y:S01]  /*1ac0*/  ULEA UR19, UR31, UR45, 0x8 ;  /* 0x0000002d1f137291 */ /* 0x000fe2000f8e40ff */
[----:B------:R-:W-:Y:S02]  /*1ad0*/  UMOV UR13, URZ ;  /* 0x000000ff000d7c82 */ /* 0x000fe40008000000 */
[----:B------:R1:W3:Y:S02]  /*1ae0*/  SYNCS.PHASECHK.TRANS64.TRYWAIT P0, [UR4+0x20], R0 ;  /* 0x00002000ff0075a7 */ /* 0x0002e40008001104 */
[----:B------:R-:W-:Y:S07]  /*1af0*/  BRA.U !UP0, `(.L_x_25) ;  /* 0x0000000108c07547 */ /* 0x000fee000b800000 */
[----:B------:R-:W-:Y:S01]  /*1b00*/  UMOV UR6, URZ ;  /* 0x000000ff00067c82 */ /* 0x000fe20008000000 */
[----:B------:R-:W-:-:S05]  /*1b10*/  UMOV UR4, UR5 ;  /* 0x0000000500047c82 */ /* 0x000fca0008000000 */
.L_x_31:
[----:B------:R-:W-:Y:S01]  /*1b20*/  ULEA UR33, UR4, UR7, 0x3 ;  /* 0x0000000704217291 */ /* 0x000fe2000f8e18ff */
[----:B---3--:R-:W-:Y:S01]  /*1b30*/  @!P3 MOV R2, 0xa000 ;  /* 0x0000a0000002b802 */ /* 0x008fe20000000f00 */
[----:B-1-34-:R-:W-:Y:S10]  /*1b40*/  @P0 BRA `(.L_x_26) ;  /* 0x00000000000c0947 */ /* 0x01aff40003800000 */
[----:B------:R-:W-:-:S04]  /*1b50*/  SHF.L.U32 R3, R12, 0x1f, RZ ;  /* 0x0000001f0c037819 */ /* 0x000fc800000006ff */
[----:B------:R-:W3:Y:S02]  /*1b60*/  SYNCS.PHASECHK.TRANS64.TRYWAIT P0, [UR33+0x20], R3 ;  /* 0x00002003ff0075a7 */ /* 0x000ee40008001121 */
[----:B---3--:R-:W-:Y:S05]  /*1b70*/  @!P0 BRA `(.L_x_27) ;  /* 0x0000007c002c8947 */ /* 0x008fea0003800000 */
.L_x_26:
[----:B------:R3:W-:Y:S01]  /*1b80*/  @!P3 SYNCS.ARRIVE.TRANS64 RZ, [UR33], R2 ;  /* 0x00000002ffffb9a7 */ /* 0x0007e20008000021 */
[----:B------:R-:W-:-:S04]  /*1b90*/  ULOP3.LUT UR5, UR24, 0x2, URZ, 0xfc, !UPT ;  /* 0x0000000218057892 */ /* 0x000fc8000f8efcff */
[----:B------:R-:W-:-:S09]  /*1ba0*/  UISETP.NE.AND UP0, UPT, UR5, 0x2, UPT ;  /* 0x000000020500788c */ /* 0x000fd2000bf05270 */
[----:B------:R-:W-:Y:S05]  /*1bb0*/  BRA.U UP0, `(.L_x_28) ;  /* 0x0000000100047547 */ /* 0x000fea000b800000 */
[----:B--2---:R-:W-:Y:S05]  /*1bc0*/  BPT.TRAP 0x1 ;  /* 0x000000040000795c */ /* 0x004fea0000300000 */
.L_x_28:
[----:B------:R-:W-:Y:S04]  /*1bd0*/  BSSY.RECONVERGENT B0, `(.L_x_29) ;  /* 0x0000003000007945 */ /* 0x000fe80003800200 */
[----:B------:R-:W-:Y:S05]  /*1be0*/  @P2 BRA `(.L_x_30) ;  /* 0x0000000000042947 */ /* 0x000fea0003800000 */
[----:B--2---:R-:W-:Y:S05]  /*1bf0*/  BPT.TRAP 0x1 ;  /* 0x000000040000795c */ /* 0x004fea0000300000 */
.L_x_30:
[----:B--2---:R-:W-:Y:S05]  /*1c00*/  BSYNC.RECONVERGENT B0 ;  /* 0x0000000000007941 */ /* 0x004fea0003800200 */
.L_x_29:
[----:B------:R-:W-:Y:S02]  /*1c10*/  UIADD3 UR5, UPT, UPT, UR4, 0x1, URZ ;  /* 0x0000000104057890 */ /* 0x000fe4000fffe0ff */
[----:B------:R-:W-:Y:S02]  /*1c20*/  ULEA UR32, UR4, UR7, 0xd ;  /* 0x0000000704207291 */ /* 0x000fe4000f8e68ff */
[----:B------:R-:W-:Y:S02]  /*1c30*/  UISETP.NE.AND UP0, UPT, UR5, 0x4, UPT ;  /* 0x000000040500788c */ /* 0x000fe4000bf05270 */
[----:B------:R-:W-:Y:S02]  /*1c40*/  USHF.L.U32 UR34, UR6, 0x6, URZ ;  /* 0x0000000606227899 */ /* 0x000fe400080006ff */
[----:B------:R-:W-:Y:S02]  /*1c50*/  USEL UR9, URZ, 0x1, UP0 ;  /* 0x00000001ff097887 */ /* 0x000fe40008000000 */
[----:B------:R-:W-:-:S02]  /*1c60*/  USEL UR5, UR5, URZ, UP0 ;  /* 0x000000ff05057287 */ /* 0x000fc40008000000 */
[----:B------:R-:W-:Y:S02]  /*1c70*/  ULEA UR4, UR4, UR28, 0xe ;  /* 0x0000001c04047291 */ /* 0x000fe4000f8e70ff */
[----:B------:R-:W-:Y:S01]  /*1c80*/  ULEA UR8, UR5, UR7, 0x3 ;  /* 0x0000000705087291 */ /* 0x000fe2000f8e18ff */
[----:B------:R-:W-:Y:S01]  /*1c90*/  LOP3.LUT R12, R12, UR9, RZ, 0x3c, !PT ;  /* 0x000000090c0c7c12 */ /* 0x000fe2000f8e3cff */
[----:B------:R-:W-:Y:S02]  /*1ca0*/  UIADD3 UR6, UPT, UPT, UR6, 0x1, URZ ;  /* 0x0000000106067890 */ /* 0x000fe4000fffe0ff */
[----:B------:R-:W-:Y:S01]  /*1cb0*/  UIADD3 UR10, UP1, UPT, UR26, 0x80, URZ ;  /* 0x000000801a0a7890 */ /* 0x000fe2000ff3e0ff */
[----:B-1----:R-:W-:Y:S01]  /*1cc0*/  SHF.L.U32 R0, R12, 0x1f, RZ ;  /* 0x0000001f0c007819 */ /* 0x002fe200000006ff */
[----:B------:R-:W-:Y:S02]  /*1cd0*/  ULEA UR4, UR4, UR7, 0x1 ;  /* 0x0000000704047291 */ /* 0x000fe4000f8e08ff */
[----:B------:R-:W-:Y:S01]  /*1ce0*/  UIADD3.X UR11, UPT, UPT, URZ, UR27, URZ, UP1, !UPT ;  /* 0x0000001bff0b7290 */ /* 0x000fe20008ffe4ff */
[----:B------:R4:W1:Y:S01]  /*1cf0*/  SYNCS.PHASECHK.TRANS64.TRYWAIT P0, [UR8+0x20], R0 ;  /* 0x00002000ff0075a7 */ /* 0x0008620008001108 */
[----:B------:R-:W-:-:S02]  /*1d00*/  UIADD3 UR8, UP0, UPT, UR26, 0x180, URZ ;  /* 0x000001801a087890 */ /* 0x000fc4000ff1e0ff */
[----:B------:R-:W-:Y:S02]  /*1d10*/  UIADD3 UR32, UPT, UPT, UR32, 0x8800, URZ ;  /* 0x0000880020207890 */ /* 0x000fe4000fffe0ff */
[----:B------:R-:W-:Y:S02]  /*1d20*/  UIADD3.X UR9, UPT, UPT, URZ, UR27, URZ, UP0, !UPT ;  /* 0x0000001bff097290 */ /* 0x000fe400087fe4ff */
[----:B------:R-:W-:Y:S02]  /*1d30*/  UISETP.NE.AND UP0, UPT, UR6, UR21, UPT ;  /* 0x000000150600728c */ /* 0x000fe4000bf05270 */
[----:B------:R-:W-:Y:S01]  /*1d40*/  UIADD3 UR16, UPT, UPT, UR4, 0x10800, URZ ;  /* 0x0001080004107890 */ /* 0x000fe2000fffe0ff */
[----:B------:R-:W-:Y:S01]  /*1d50*/  UMOV UR12, 0x0 ;  /* 0x00000000000c7882 */ /* 0x000fe20000000000 */
[----:B------:R-:W-:Y:S01]  /*1d60*/  UMOV UR13, 0x10000000 ;  /* 0x10000000000d7882 */ /* 0x000fe20000000000 */
[----:B------:R-:W-:Y:S01]  /*1d70*/  UMOV UR4, 0xff0000 ;  /* 0x00ff000000047882 */ /* 0x000fe20000000000 */
[----:B------:R-:W-:Y:S01]  /*1d80*/  UMOV UR20, UR36 ;  /* 0x0000002400147c82 */ /* 0x000fe20008000000 */
[----:B------:R-:W-:Y:S01]  /*1d90*/  UMOV UR17, UR33 ;  /* 0x0000002100117c82 */ /* 0x000fe20008000000 */
[----:B------:R-:W-:Y:S01]  /*1da0*/  UMOV UR18, UR34 ;  /* 0x0000002200127c82 */ /* 0x000fe20008000000 */
[----:B------:R-:W-:Y:S02]  /*1db0*/  UTMALDG.3D [UR32], [UR10], desc[UR12] ;  /* 0x00000c200a0075b4 */ /* 0x000fe40008011000 */
[----:B------:R2:W-:Y:S02]  /*1dc0*/  UTMALDG.3D.MULTICAST [UR16], [UR8], UR4, desc[UR12] ;  /* 0x00000c10080073b4 */ /* 0x0005e40008011804 */
[----:B--2---:R-:W-:Y:S01]  /*1dd0*/  UMOV UR13, UR21 ;  /* 0x00000015000d7c82 */ /* 0x004fe20008000000 */
[----:B------:R-:W-:Y:S01]  /*1de0*/  UMOV UR4, UR5 ;  /* 0x0000000500047c82 */ /* 0x000fe20008000000 */
[----:B------:R-:W-:Y:S05]  /*1df0*/  BRA.U UP0, `(.L_x_31) ;  /* 0xfffffffd00487547 */ /* 0x000fea000b83ffff */
.L_x_25:
[----:B------:R-:W-:Y:S01]  /*1e00*/  ULEA UR4, UR5, UR7, 0x3 ;  /* 0x0000000705047291 */ /* 0x000fe2000f8e18ff */
[----:B-1--4-:R-:W-:Y:S01]  /*1e10*/  SHF.L.U32 R0, R12, 0x1f, RZ ;  /* 0x0000001f0c007819 */ /* 0x012fe200000006ff */
[----:B------:R-:W-:Y:S01]  /*1e20*/  @!P1 SYNCS.ARRIVE.TRANS64.A1T0 RZ, [UR7+0x88], RZ ;  /* 0x000088ffffff99a7 */ /* 0x000fe20008100007 */
[----:B------:R-:W-:-:S06]  /*1e30*/  UISETP.GT.AND UP0, UPT, UR43, UR41, UPT ;  /* 0x000000292b00728c */ /* 0x000fcc000bf04270 */
[----:B---3--:R1:W3:Y:S03]  /*1e40*/  SYNCS.PHASECHK.TRANS64.TRYWAIT P0, [UR4+0x20], R0 ;  /* 0x00002000ff0075a7 */ /* 0x0082e60008001104 */
[----:B------:R-:W-:Y:S05]  /*1e50*/  BRA.U !UP0, `(.L_x_32) ;  /* 0x0000000108bc7547 */ /* 0x000fea000b800000 */
[----:B------:R-:W-:Y:S01]  /*1e60*/  UIADD3 UR25, UPT, UPT, UR44, UR13, URZ ;  /* 0x0000000d2c197290 */ /* 0x000fe2000fffe0ff */
[----:B------:R-:W-:-:S11]  /*1e70*/  UMOV UR4, UR5 ;  /* 0x0000000500047c82 */ /* 0x000fd60008000000 */
.L_x_38:
[----:B------:R-:W-:Y:S01]  /*1e80*/  ULEA UR9, UR4, UR7, 0x3 ;  /* 0x0000000704097291 */ /* 0x000fe2000f8e18ff */
[----:B---3--:R-:W-:Y:S01]  /*1e90*/  @!P3 MOV R2, 0xa000 ;  /* 0x0000a0000002b802 */ /* 0x008fe20000000f00 */
[----:B-1-3--:R-:W-:Y:S10]  /*1ea0*/  @P0 BRA `(.L_x_33) ;  /* 0x00000000000c0947 */ /* 0x00aff40003800000 */
[----:B------:R-:W-:-:S04]  /*1eb0*/  SHF.L.U32 R3, R12, 0x1f, RZ ;  /* 0x0000001f0c037819 */ /* 0x000fc800000006ff */
[----:B------:R-:W3:Y:S02]  /*1ec0*/  SYNCS.PHASECHK.TRANS64.TRYWAIT P0, [UR9+0x20], R3 ;  /* 0x00002003ff0075a7 */ /* 0x000ee40008001109 */
[----:B---3--:R-:W-:Y:S05]  /*1ed0*/  @!P0 BRA `(.L_x_34) ;  /* 0x00000078006c8947 */ /* 0x008fea0003800000 */
.L_x_33:
[----:B------:R3:W-:Y:S01]  /*1ee0*/  @!P3 SYNCS.ARRIVE.TRANS64 RZ, [UR9], R2 ;  /* 0x00000002ffffb9a7 */ /* 0x0007e20008000009 */
[----:B------:R-:W-:-:S04]  /*1ef0*/  ULOP3.LUT UR5, UR24, 0x2, URZ, 0xfc, !UPT ;  /* 0x0000000218057892 */ /* 0x000fc8000f8efcff */
[----:B------:R-:W-:-:S09]  /*1f00*/  UISETP.NE.AND UP0, UPT, UR5, 0x2, UPT ;  /* 0x000000020500788c */ /* 0x000fd2000bf05270 */
[----:B------:R-:W-:Y:S05]  /*1f10*/  BRA.U UP0, `(.L_x_35) ;  /* 0x0000000100047547 */ /* 0x000fea000b800000 */
[----:B--2---:R-:W-:Y:S05]  /*1f20*/  BPT.TRAP 0x1 ;  /* 0x000000040000795c */ /* 0x004fea0000300000 */
.L_x_35:
[----:B------:R-:W-:Y:S04]  /*1f30*/  BSSY.RECONVERGENT B0, `(.L_x_36) ;  /* 0x0000003000007945 */ /* 0x000fe80003800200 */
[----:B------:R-:W-:Y:S05]  /*1f40*/  @P2 BRA `(.L_x_37) ;  /* 0x0000000000042947 */ /* 0x000fea0003800000 */
[----:B--2---:R-:W-:Y:S05]  /*1f50*/  BPT.TRAP 0x1 ;  /* 0x000000040000795c */ /* 0x004fea0000300000 */
.L_x_37:
[----:B--2---:R-:W-:Y:S05]  /*1f60*/  BSYNC.RECONVERGENT B0 ;  /* 0x0000000000007941 */ /* 0x004fea0003800200 */
.L_x_36:
[----:B------:R-:W-:Y:S02]  /*1f70*/  UIADD3 UR5, UPT, UPT, UR4, 0x1, URZ ;  /* 0x0000000104057890 */ /* 0x000fe4000fffe0ff */
[----:B------:R-:W-:Y:S02]  /*1f80*/  UIADD3 UR14, UP1, UPT, UR26, 0x80, URZ ;  /* 0x000000801a0e7890 */ /* 0x000fe4000ff3e0ff */
[----:B------:R-:W-:Y:S02]  /*1f90*/  UISETP.NE.AND UP0, UPT, UR5, 0x4, UPT ;  /* 0x000000040500788c */ /* 0x000fe4000bf05270 */
[----:B------:R-:W-:Y:S02]  /*1fa0*/  USHF.L.U32 UR10, UR13, 0x6, URZ ;  /* 0x000000060d0a7899 */ /* 0x000fe400080006ff */
[----:B------:R-:W-:Y:S02]  /*1fb0*/  USEL UR8, URZ, 0x1, UP0 ;  /* 0x00000001ff087887 */ /* 0x000fe40008000000 */
[----:B------:R-:W-:-:S02]  /*1fc0*/  USEL UR5, UR5, URZ, UP0 ;  /* 0x000000ff05057287 */ /* 0x000fc40008000000 */
[----:B------:R-:W-:Y:S02]  /*1fd0*/  UIADD3 UR22, UP0, UPT, UR26, 0x180, URZ ;  /* 0x000001801a167890 */ /* 0x000fe4000ff1e0ff */
[----:B------:R-:W-:Y:S01]  /*1fe0*/  LOP3.LUT R12, R12, UR8, RZ, 0x3c, !PT ;  /* 0x000000080c0c7c12 */ /* 0x000fe2000f8e3cff */
[----:B------:R-:W-:Y:S02]  /*1ff0*/  ULEA UR8, UR4, UR7, 0xd ;  /* 0x0000000704087291 */ /* 0x000fe4000f8e68ff */
[----:B------:R-:W-:Y:S01]  /*2000*/  ULEA UR6, UR5, UR7, 0x3 ;  /* 0x0000000705067291 */ /* 0x000fe2000f8e18ff */
[----:B-1----:R-:W-:Y:S01]  /*2010*/  SHF.L.U32 R0, R12, 0x1f, RZ ;  /* 0x0000001f0c007819 */ /* 0x002fe200000006ff */
[----:B------:R-:W-:Y:S02]  /*2020*/  UIADD3 UR8, UPT, UPT, UR8, 0x8800, URZ ;  /* 0x0000880008087890 */ /* 0x000fe4000fffe0ff */
[----:B------:R-:W-:Y:S02]  /*2030*/  UIADD3.X UR15, UPT, UPT, URZ, UR27, URZ, UP1, !UPT ;  /* 0x0000001bff0f7290 */ /* 0x000fe40008ffe4ff */
[----:B------:R-:W-:-:S02]  /*2040*/  ULEA UR16, UR4, UR29, 0xf ;  /* 0x0000001d04107291 */ /* 0x000fc4000f8e78ff */
[----:B------:R-:W-:Y:S01]  /*2050*/  UIADD3.X UR23, UPT, UPT, URZ, UR27, URZ, UP0, !UPT ;  /* 0x0000001bff177290 */ /* 0x000fe200087fe4ff */
[----:B------:R4:W1:Y:S01]  /*2060*/  SYNCS.PHASECHK.TRANS64.TRYWAIT P0, [UR6+0x20], R0 ;  /* 0x00002000ff0075a7 */ /* 0x0008620008001106 */
[----:B------:R-:W-:Y:S01]  /*2070*/  UMOV UR30, 0x0 ;  /* 0x00000000001e7882 */ /* 0x000fe20000000000 */
[----:B------:R-:W-:Y:S01]  /*2080*/  UMOV UR31, 0x10000000 ;  /* 0x10000000001f7882 */ /* 0x000fe20000000000 */
[----:B------:R-:W-:Y:S01]  /*2090*/  UMOV UR11, UR35 ;  /* 0x00000023000b7c82 */ /* 0x000fe20008000000 */
[----:B------:R-:W-:Y:S01]  /*20a0*/  UMOV UR12, UR36 ;  /* 0x00000024000c7c82 */ /* 0x000fe20008000000 */
[----:B------:R-:W-:Y:S01]  /*20b0*/  UMOV UR6, 0xff0000 ;  /* 0x00ff000000067882 */ /* 0x000fe20000000000 */
[----:B------:R-:W-:Y:S01]  /*20c0*/  UMOV UR20, UR36 ;  /* 0x0000002400147c82 */ /* 0x000fe20008000000 */
[----:B------:R-:W-:Y:S01]  /*20d0*/  UMOV UR17, UR9 ;  /* 0x0000000900117c82 */ /* 0x000fe20008000000 */
[----:B------:R-:W-:Y:S01]  /*20e0*/  UMOV UR18, UR10 ;  /* 0x0000000a00127c82 */ /* 0x000fe20008000000 */
[----:B------:R4:W-:Y:S01]  /*20f0*/  UTMALDG.3D [UR8], [UR14], desc[UR30] ;  /* 0x00001e080e0075b4 */ /* 0x0009e20008011000 */
[----:B------:R-:W-:Y:S01]  /*2100*/  UIADD3 UR13, UPT, UPT, UR13, 0x1, URZ ;  /* 0x000000010d0d7890 */ /* 0x000fe2000fffe0ff */
[----:B------:R-:W-:-:S03]  /*2110*/  UMOV UR4, UR5 ;  /* 0x0000000500047c82 */ /* 0x000fc60008000000 */
[----:B------:R-:W-:Y:S01]  /*2120*/  UISETP.NE.AND UP0, UPT, UR13, UR25, UPT ;  /* 0x000000190d00728c */ /* 0x000fe2000bf05270 */
[----:B------:R4:W-:Y:S08]  /*2130*/  UTMALDG.3D.MULTICAST [UR16], [UR22], UR6, desc[UR30] ;  /* 0x00001e10160073b4 */ /* 0x0009f00008011806 */
[----:B----4-:R-:W-:Y:S05]  /*2140*/  BRA.U UP0, `(.L_x_38) ;  /* 0xfffffffd004c7547 */ /* 0x010fea000b83ffff */
.L_x_32:
[C---:B------:R-:W-:Y:S01]  /*2150*/  LEA R3, R11.reuse, UR7, 0x3 ;  /* 0x000000070b037c11 */ /* 0x040fe2000f8e18ff */
[----:B------:R-:W-:Y:S01]  /*2160*/  NOP ;  /* 0x0000000000007918 */ /* 0x000fe20000000000 */
[----:B-1----:R-:W-:Y:S02]  /*2170*/  SHF.L.U32 R0, R10, 0x1f, RZ ;  /* 0x0000001f0a007819 */ /* 0x002fe400000006ff */
[----:B------:R-:W-:Y:S02]  /*2180*/  LEA R5, R11, UR7, 0x4 ;  /* 0x000000070b057c11 */ /* 0x000fe4000f8e20ff */
[----:B---3--:R-:W1:Y:S02]  /*2190*/  SYNCS.PHASECHK.TRANS64.TRYWAIT P0, [R3+URZ+0x90], R0 ;  /* 0x00009000030075a7 */ /* 0x008e6400080011ff */
[----:B-1----:R-:W-:Y:S05]  /*21a0*/  @!P0 BRA `(.L_x_39) ;  /* 0x0000007400d08947 */ /* 0x002fea0003800000 */
.L_x_141:
[----:B------:R-:W3:Y:S01]  /*21b0*/  LDS.128 R4, [R5+0x120] ;  /* 0x0001200005047984 */ /* 0x000ee20000000c00 */
[----:B------:R-:W-:Y:S01]  /*21c0*/  UISETP.GE.AND UP0, UPT, UR42, 0x1, UPT ;  /* 0x000000012a00788c */ /* 0x000fe2000bf06270 */
[----:B------:R-:W-:Y:S01]  /*21d0*/  @!PT LDS RZ, [RZ] ;  /* 0x00000000fffff984 */ /* 0x000fe20000000800 */
[----:B------:R-:W-:Y:S01]  /*21e0*/  @!PT LDS RZ, [RZ] ;  /* 0x00000000fffff984 */ /* 0x000fe20000000800 */
[----:B------:R-:W-:Y:S01]  /*21f0*/  @!PT LDS RZ, [RZ] ;  /* 0x00000000fffff984 */ /* 0x000fe20000000800 */
[----:B------:R-:W-:Y:S01]  /*2200*/  @!PT LDS RZ, [RZ] ;  /* 0x00000000fffff984 */ /* 0x000fe20000000800 */
[----:B------:R4:W-:Y:S06]  /*2210*/  MEMBAR.ALL.CTA ;  /* 0x0000000000007992 */ /* 0x0009ec0000008000 */
[----:B----4-:R-:W4:Y:S01]  /*2220*/  FENCE.VIEW.ASYNC.S ;  /* 0x00000000000073c6 */ /* 0x010f220000000000 */
[----:B---3--:R-:W-:-:S13]  /*2230*/  LOP3.LUT P0, RZ, R6, 0x1, RZ, 0xc0, !PT ;  /* 0x0000000106ff7812 */ /* 0x008fda000780c0ff */
[----:B----4-:R-:W-:Y:S01]  /*2240*/  VOTEU.ANY UP1, P0 ;  /* 0x0000000000ff7886 */ /* 0x010fe20000020100 */
[----:B------:R-:W-:-:S13]  /*2250*/  PLOP3.LUT P0, PT, PT, PT, UP1, 0x80, 0x8 ;  /* 0x000000000008781c */ /* 0x000fda0003f0f018 */
[----:B-1----:R-:W-:Y:S02]  /*2260*/  @P0 LOP3.LUT R0, R5, 0xffff, RZ, 0xc0, !PT ;  /* 0x0000ffff05000812 */ /* 0x002fe400078ec0ff */
[----:B------:R-:W-:Y:S02]  /*2270*/  @P0 MOV R2, R4 ;  /* 0x0000000400020202 */ /* 0x000fe40000000f00 */
[----:B------:R-:W-:Y:S01]  /*2280*/  @P0 R2UR UR6, R0 ;  /* 0x00000000000602ca */ /* 0x000fe200000e0000 */
[----:B------:R-:W-:Y:S01]  /*2290*/  VIADD R0, R3, 0xa0 ;  /* 0x000000a003007836 */ /* 0x000fe20000000000 */
[----:B------:R-:W-:Y:S02]  /*22a0*/  @P0 SHF.R.U32.HI R4, RZ, 0x10, R5 ;  /* 0x00000010ff040819 */ /* 0x000fe40000011605 */
[----:B------:R-:W-:Y:S02]  /*22b0*/  @P0 R2UR UR8, R2 ;  /* 0x00000000020802ca */ /* 0x000fe400000e0000 */
[----:B------:R-:W-:-:S02]  /*22c0*/  PRMT R0, RZ, 0x654, R0 ;  /* 0x00000654ff007816 */ /* 0x000fc40000000000 */
[----:B------:R-:W-:Y:S02]  /*22d0*/  @P0 R2UR UR4, R4 ;  /* 0x00000000040402ca */ /* 0x000fe400000e0000 */
[----:B------:R1:W-:Y:S03]  /*22e0*/  SYNCS.ARRIVE.TRANS64.RED.A1T0 RZ, [R0+URZ], RZ ;  /* 0x000000ff00ff79a7 */ /* 0x0003e600081004ff */
[----:B------:R-:W-:-:S04]  /*22f0*/  @UP1 UMOV UR37, UR6 ;  /* 0x0000000600251c82 */ /* 0x000fc80008000000 */
[----:B------:R-:W-:-:S04]  /*2300*/  @UP1 UMOV UR38, UR8 ;  /* 0x0000000800261c82 */ /* 0x000fc80008000000 */
[----:B------:R-:W-:Y:S01]  /*2310*/  @UP1 UMOV UR36, UR4 ;  /* 0x0000000400241c82 */ /* 0x000fe20008000000 */
[----:B------:R-:W-:Y:S05]  /*2320*/  BRA.U !UP0, `(.L_x_40) ;  /* 0x0000000108d47547 */ /* 0x000fea000b800000 */
[----:B------:R-:W2:Y:S01]  /*2330*/  LDCU.128 UR12, c[0x0][0xb10] ;  /* 0x00016200ff0c77ac */ /* 0x000ea20008000c00 */
[----:B------:R-:W3:Y:S01]  /*2340*/  LDCU UR25, c[0x0][0xb20] ;  /* 0x00016400ff1977ac */ /* 0x000ee20008000800 */
[----:B------:R-:W4:Y:S01]  /*2350*/  LDCU UR20, c[0x0][0xb0c] ;  /* 0x00016180ff1477ac */ /* 0x000f220008000800 */
[----:B------:R-:W1:Y:S01]  /*2360*/  LDCU.64 UR10, c[0x0][0xb28] ;  /* 0x00016500ff0a77ac */ /* 0x000e620008000a00 */
[----:B------:R-:W-:Y:S02]  /*2370*/  UISETP.NE.AND UP3, UPT, UR42, 0x1, UPT ;  /* 0x000000012a00788c */ /* 0x000fe4000bf65270 */
[----:B--2---:R-:W-:Y:S02]  /*2380*/  UIMAD.WIDE.U32 UR16, UR39, UR15, URZ ;  /* 0x0000000f271072a5 */ /* 0x004fe4000f8e00ff */
[----:B------:R-:W-:Y:S02]  /*2390*/  UIMAD.WIDE.U32 UR8, UR40, UR12, URZ ;  /* 0x0000000c280872a5 */ /* 0x000fe4000f8e00ff */
[----:B------:R-:W-:-:S02]  /*23a0*/  UISETP.NE.AND UP0, UPT, UR14, 0x1, UPT ;  /* 0x000000010e00788c */ /* 0x000fc4000bf05270 */
[----:B------:R-:W-:Y:S01]  /*23b0*/  UIMAD.WIDE.U32 UR22, UR37, UR15, URZ ;  /* 0x0000000f251672a5 */ /* 0x000fe2000f8e00ff */
[----:B------:R-:W-:Y:S02]  /*23c0*/  UMOV UR16, UR17 ;  /* 0x0000001100107c82 */ /* 0x000fe40008000000 */
[----:B------:R-:W-:Y:S01]  /*23d0*/  UMOV UR8, UR9 ;  /* 0x0000000900087c82 */ /* 0x000fe20008000000 */
[----:B---3--:R-:W-:Y:S02]  /*23e0*/  USHF.R.U32.HI UR16, URZ, UR25, UR16 ;  /* 0x00000019ff107299 */ /* 0x008fe40008011610 */
[----:B----4-:R-:W-:Y:S02]  /*23f0*/  UISETP.NE.AND UP2, UPT, UR20, 0x1, UPT ;  /* 0x000000011400788c */ /* 0x010fe4000bf45270 */
[----:B------:R-:W-:Y:S02]  /*2400*/  USHF.R.U32.HI UR8, URZ, UR13, UR8 ;  /* 0x0000000dff087299 */ /* 0x000fe40008011608 */
[----:B------:R-:W-:-:S02]  /*2410*/  USEL UR6, UR39, UR16, !UP0 ;  /* 0x0000001027067287 */ /* 0x000fc4000c000000 */
[----:B------:R-:W-:Y:S02]  /*2420*/  USEL UR8, UR40, UR8, !UP2 ;  /* 0x0000000828087287 */ /* 0x000fe4000d000000 */
[----:B-1----:R-:W-:Y:S01]  /*2430*/  UIMAD.WIDE.U32 UR16, UR6, UR10, URZ ;  /* 0x0000000a061072a5 */ /* 0x002fe2000f8e00ff */
[----:B------:R-:W-:Y:S01]  /*2440*/  UMOV UR4, UR23 ;  /* 0x0000001700047c82 */ /* 0x000fe20008000000 */
[----:B------:R-:W-:Y:S02]  /*2450*/  UIMAD.WIDE.U32 UR18, UR38, UR12, URZ ;  /* 0x0000000c261272a5 */ /* 0x000fe4000f8e00ff */
[----:B------:R-:W-:-:S03]  /*2460*/  UIMAD.WIDE.U32 UR22, UR8, UR10, URZ ;  /* 0x0000000a081672a5 */ /* 0x000fc6000f8e00ff */
[----:B------:R-:W-:Y:S01]  /*2470*/  UMOV UR16, UR17 ;  /* 0x0000001100107c82 */ /* 0x000fe20008000000 */
[----:B------:R-:W-:Y:S02]  /*2480*/  USHF.R.U32.HI UR4, URZ, UR25, UR4 ;  /* 0x00000019ff047299 */ /* 0x000fe40008011604 */
[----:B------:R-:W-:Y:S01]  /*2490*/  @UP3 USHF.R.U32.HI UR6, URZ, UR11, UR16 ;  /* 0x0000000bff063299 */ /* 0x000fe20008011610 */
[----:B------:R-:W-:Y:S01]  /*24a0*/  UMOV UR18, UR19 ;  /* 0x0000001300127c82 */ /* 0x000fe20008000000 */
[----:B------:R-:W-:Y:S01]  /*24b0*/  UMOV UR22, UR23 ;  /* 0x0000001700167c82 */ /* 0x000fe20008000000 */
[----:B------:R-:W-:Y:S02]  /*24c0*/  USHF.R.U32.HI UR13, URZ, UR13, UR18 ;  /* 0x0000000dff0d7299 */ /* 0x000fe40008011612 */
[----:B------:R-:W-:Y:S02]  /*24d0*/  USEL UR4, UR37, UR4, !UP0 ;  /* 0x0000000425047287 */ /* 0x000fe4000c000000 */
[----:B------:R-:W-:-:S02]  /*24e0*/  @UP3 USHF.R.U32.HI UR8, URZ, UR11, UR22 ;  /* 0x0000000bff083299 */ /* 0x000fc40008011616 */
[----:B------:R-:W-:Y:S02]  /*24f0*/  UIMAD UR9, UR42, UR6, URZ ;  /* 0x000000062a0972a4 */ /* 0x000fe4000f8e02ff */
[----:B------:R-:W-:Y:S02]  /*2500*/  USEL UR6, UR38, UR13, !UP2 ;  /* 0x0000000d26067287 */ /* 0x000fe4000d000000 */
[----:B------:R-:W-:Y:S02]  /*2510*/  UIMAD UR12, UR42, UR8, URZ ;  /* 0x000000082a0c72a4 */ /* 0x000fe4000f8e02ff */
[----:B------:R-:W-:Y:S02]  /*2520*/  UISETP.GE.AND UP0, UPT, UR4, UR9, UPT ;  /* 0x000000090400728c */ /* 0x000fe4000bf06270 */
[----:B------:R-:W-:Y:S02]  /*2530*/  UIMAD.WIDE.U32 UR16, UR4, UR10, URZ ;  /* 0x0000000a041072a5 */ /* 0x000fe4000f8e00ff */
[----:B------:R-:W-:-:S02]  /*2540*/  UISETP.GE.OR UP0, UPT, UR6, UR12, UP0 ;  /* 0x0000000c0600728c */ /* 0x000fc40008706670 */
[----:B------:R-:W-:Y:S02]  /*2550*/  UIMAD.WIDE.U32 UR12, UR6, UR10, URZ ;  /* 0x0000000a060c72a5 */ /* 0x000fe4000f8e00ff */
[----:B------:R-:W-:Y:S01]  /*2560*/  UIADD3 UR15, UPT, UPT, -UR4, URZ, URZ ;  /* 0x000000ff040f7290 */ /* 0x000fe2000fffe1ff */
[----:B------:R-:W-:Y:S01]  /*2570*/  UMOV UR10, UR17 ;  /* 0x00000011000a7c82 */ /* 0x000fe20008000000 */
[----:B------:R-:W-:Y:S02]  /*2580*/  UIADD3 UR12, UPT, UPT, -UR6, URZ, URZ ;  /* 0x000000ff060c7290 */ /* 0x000fe4000fffe1ff */
[----:B------:R-:W-:-:S03]  /*2590*/  USHF.R.U32.HI UR10, URZ, UR11, UR10 ;  /* 0x0000000bff0a7299 */ /* 0x000fc6000801160a */
[----:B------:R-:W-:Y:S01]  /*25a0*/  @!UP0 UMOV UR9, UR13 ;  /* 0x0000000d00098c82 */ /* 0x000fe20008000000 */
[----:B------:R-:W-:Y:S02]  /*25b0*/  UIMAD UR15, UR14, UR15, UR37 ;  /* 0x0000000f0e0f72a4 */ /* 0x000fe4000f8e0225 */
[----:B------:R-:W-:Y:S02]  /*25c0*/  USEL UR10, UR4, UR10, !UP3 ;  /* 0x0000000a040a7287 */ /* 0x000fe4000d800000 */
[----:B------:R-:W-:Y:S02]  /*25d0*/  @!UP0 USHF.R.U32.HI UR9, URZ, UR11, UR9 ;  /* 0x0000000bff098299 */ /* 0x000fe40008011609 */
[----:B------:R-:W-:Y:S02]  /*25e0*/  UIADD3 UR11, UPT, UPT, -UR10, URZ, URZ ;  /* 0x000000ff0a0b7290 */ /* 0x000fe4000fffe1ff */
[----:B------:R-:W-:Y:S02]  /*25f0*/  @!UP0 USEL UR9, UR6, UR9, !UP3 ;  /* 0x0000000906098287 */ /* 0x000fe4000d800000 */
[----:B------:R-:W-:-:S02]  /*2600*/  UIMAD UR11, UR42, UR11, UR4 ;  /* 0x0000000b2a0b72a4 */ /* 0x000fc4000f8e0204 */
[----:B------:R-:W-:Y:S02]  /*2610*/  @!UP0 UIADD3 UR10, UPT, UPT, UR10, -UR9, URZ ;  /* 0x800000090a0a8290 */ /* 0x000fe4000fffe0ff */
[----:B------:R-:W-:Y:S02]  /*2620*/  @!UP0 UIMAD UR9, UR11, UR8, UR9 ;  /* 0x000000080b0982a4 */ /* 0x000fe4000f8e0209 */
[----:B------:R-:W-:Y:S02]  /*2630*/  @!UP0 UIMAD UR4, UR42, UR10, UR6 ;  /* 0x0000000a2a0482a4 */ /* 0x000fe4000f8e0206 */
[----:B------:R-:W-:Y:S02]  /*2640*/  UIMAD UR8, UR20, UR12, UR38 ;  /* 0x0000000c140872a4 */ /* 0x000fe4000f8e0226 */
[----:B------:R-:W-:Y:S01]  /*2650*/  UIMAD UR37, UR4, UR14, UR15 ;  /* 0x0000000e042572a4 */ /* 0x000fe2000f8e020f */
[----:B------:R-:W-:Y:S02]  /*2660*/  @!UP0 UMOV UR6, UR9 ;  /* 0x0000000900068c82 */ /* 0x000fe40008000000 */
[----:B------:R-:W-:-:S12]  /*2670*/  UIMAD UR38, UR6, UR20, UR8 ;  /* 0x00000014062672a4 */ /* 0x000fd8000f8e0208 */
.L_x_40:
[----:B------:R-:W3:Y:S02]  /*2680*/  LDCU UR4, c[0x0][0xb30] ;  /* 0x00016600ff0477ac */ /* 0x000ee40008000800 */
[----:B---3--:R-:W-:-:S09]  /*2690*/  UISETP.NE.AND UP0, UPT, UR4, 0x1, UPT ;  /* 0x000000010400788c */ /* 0x008fd2000bf05270 */
[----:B------:R-:W-:Y:S05]  /*26a0*/  BRA.U UP0, `(.L_x_41) ;  /* 0x0000000100447547 */ /* 0x000fea000b800000 */
[----:B------:R-:W3:Y:S01]  /*26b0*/  LDCU.128 UR12, c[0x0][0xb10] ;  /* 0x00016200ff0c77ac */ /* 0x000ee20008000c00 */
[----:B------:R-:W4:Y:S01]  /*26c0*/  LDCU UR16, c[0x0][0xb0c] ;  /* 0x00016180ff1077ac */ /* 0x000f220008000800 */
[----:B------:R-:W1:Y:S01]  /*26d0*/  LDCU UR17, c[0x0][0xb20] ;  /* 0x00016400ff1177ac */ /* 0x000e620008000800 */
[----:B---3--:R-:W-:Y:S02]  /*26e0*/  UIMAD.WIDE.U32 UR10, UR38, UR12, URZ ;  /* 0x0000000c260a72a5 */ /* 0x008fe4000f8e00ff */
[----:B------:R-:W-:Y:S02]  /*26f0*/  UIMAD.WIDE.U32 UR8, UR37, UR15, URZ ;  /* 0x0000000f250872a5 */ /* 0x000fe4000f8e00ff */
[----:B----4-:R-:W-:Y:S02]  /*2700*/  UISETP.NE.AND UP2, UPT, UR16, 0x1, UPT ;  /* 0x000000011000788c */ /* 0x010fe4000bf45270 */
[----:B------:R-:W-:Y:S01]  /*2710*/  UISETP.NE.AND UP0, UPT, UR14, 0x1, UPT ;  /* 0x000000010e00788c */ /* 0x000fe2000bf05270 */
[----:B------:R-:W-:-:S02]  /*2720*/  UMOV UR6, UR11 ;  /* 0x0000000b00067c82 */ /* 0x000fc40008000000 */
[----:B------:R-:W-:Y:S01]  /*2730*/  UMOV UR4, UR9 ;  /* 0x0000000900047c82 */ /* 0x000fe20008000000 */
[----:B------:R-:W-:Y:S02]  /*2740*/  USHF.R.U32.HI UR6, URZ, UR13, UR6 ;  /* 0x0000000dff067299 */ /* 0x000fe40008011606 */
[----:B-1----:R-:W-:Y:S02]  /*2750*/  USHF.R.U32.HI UR4, URZ, UR17, UR4 ;  /* 0x00000011ff047299 */ /* 0x002fe40008011604 */
[----:B------:R-:W-:Y:S02]  /*2760*/  USEL UR6, UR38, UR6, !UP2 ;  /* 0x0000000626067287 */ /* 0x000fe4000d000000 */
[----:B------:R-:W-:-:S04]  /*2770*/  USEL UR4, UR37, UR4, !UP0 ;  /* 0x0000000425047287 */ /* 0x000fc8000c000000 */
[----:B------:R-:W-:Y:S02]  /*2780*/  UIADD3 UR8, UPT, UPT, UR6, -UR4, URZ ;  /* 0x8000000406087290 */ /* 0x000fe4000fffe0ff */
[----:B------:R-:W-:Y:S02]  /*2790*/  UIADD3 UR4, UPT, UPT, -UR6, UR4, URZ ;  /* 0x0000000406047290 */ /* 0x000fe4000fffe1ff */
[----:B------:R-:W-:Y:S02]  /*27a0*/  UIMAD UR37, UR8, UR14, UR37 ;  /* 0x0000000e082572a4 */ /* 0x000fe4000f8e0225 */
[----:B------:R-:W-:-:S12]  /*27b0*/  UIMAD UR38, UR4, UR16, UR38 ;  /* 0x00000010042672a4 */ /* 0x000fd8000f8e0226 */
.L_x_41:
[----:B------:R-:W-:Y:S01]  /*27c0*/  VIADD R11, R11, 0x1 ;  /* 0x000000010b0b7836 */ /* 0x000fe20000000000 */
[----:B------:R-:W-:Y:S02]  /*27d0*/  R2UR UR6, R84 ;  /* 0x00000000540672ca */ /* 0x000fe400000e0000 */
[----:B------:R-:W-:Y:S02]  /*27e0*/  R2UR UR4, R83 ;  /* 0x00000000530472ca */ /* 0x000fe400000e0000 */
[C---:B------:R-:W-:Y:S02]  /*27f0*/  ISETP.NE.AND P0, PT, R11.reuse, 0x2, PT ;  /* 0x000000020b00780c */ /* 0x040fe40003f05270 */
[----:B------:R-:W-:Y:S02]  /*2800*/  PLOP3.LUT P1, PT, PT, PT, PT, 0x80, 0x8 ;  /* 0x000000000008781c */ /* 0x000fe40003f2f070 */
[----:B------:R-:W-:Y:S02]  /*2810*/  SEL R3, RZ, 0x1, P0 ;  /* 0x00000001ff037807 */ /* 0x000fe40000000000 */
[----:B------:R-:W-:-:S02]  /*2820*/  SEL R11, R11, RZ, P0 ;  /* 0x000000ff0b0b7207 */ /* 0x000fc40000000000 */
[----:B------:R-:W-:Y:S01]  /*2830*/  LOP3.LUT R10, R10, R3, RZ, 0x3c, !PT ;  /* 0x000000030a0a7212 */ /* 0x000fe200078e3cff */
[----:B------:R-:W-:Y:S02]  /*2840*/  UIADD3 UR30, UPT, UPT, UR38, UR6, URZ ;  /* 0x00000006261e7290 */ /* 0x000fe4000fffe0ff */
[----:B------:R-:W-:Y:S01]  /*2850*/  UIADD3 UR31, UPT, UPT, UR37, UR4, URZ ;  /* 0x00000004251f7290 */ /* 0x000fe2000fffe0ff */
[----:B------:R-:W-:Y:S11]  /*2860*/  BRA.U UP1, `(.L_x_42) ;  /* 0xfffffff101507547 */ /* 0x000ff6000b83ffff */
[----:B------:R-:W-:Y:S01]  /*2870*/  UIADD3 UR7, UPT, UPT, UR7, 0x20, URZ ;  /* 0x0000002007077890 */ /* 0x000fe2000fffe0ff */
[----:B------:R-:W-:-:S03]  /*2880*/  SHF.L.U32 R3, R12, 0x1f, RZ ;  /* 0x0000001f0c037819 */ /* 0x000fc600000006ff */
[----:B------:R-:W-:-:S09]  /*2890*/  ULEA UR4, UR5, UR7, 0x3 ;  /* 0x0000000705047291 */ /* 0x000fd2000f8e18ff */
[----:B------:R-:W3:Y:S02]  /*28a0*/  SYNCS.PHASECHK.TRANS64.TRYWAIT P0, [UR4], R3 ;  /* 0x00000003ff0075a7 */ /* 0x000ee40008001104 */
[----:B---3--:R-:W-:Y:S05]  /*28b0*/  @!P0 BRA `(.L_x_43) ;  /* 0x0000007000208947 */ /* 0x008fea0003800000 */
.L_x_143:
[----:B------:R-:W-:-:S04]  /*28c0*/  UIADD3 UR4, UPT, UPT, UR5, 0x1, URZ ;  /* 0x0000000105047890 */ /* 0x000fc8000fffe0ff */
[----:B------:R-:W-:-:S04]  /*28d0*/  UISETP.NE.AND UP0, UPT, UR4, 0x4, UPT ;  /* 0x000000040400788c */ /* 0x000fc8000bf05270 */
[----:B------:R-:W-:Y:S02]  /*28e0*/  USEL UR6, URZ, 0x1, UP0 ;  /* 0x00000001ff067887 */ /* 0x000fe40008000000 */
[----:B------:R-:W-:-:S04]  /*28f0*/  USEL UR4, UR4, URZ, UP0 ;  /* 0x000000ff04047287 */ /* 0x000fc80008000000 */
[----:B------:R-:W-:Y:S01]  /*2900*/  ULEA UR5, UR4, UR7, 0x3 ;  /* 0x0000000704057291 */ /* 0x000fe2000f8e18ff */
[----:B------:R-:W-:-:S04]  /*2910*/  LOP3.LUT R2, R12, UR6, RZ, 0x3c, !PT ;  /* 0x000000060c027c12 */ /* 0x000fc8000f8e3cff */
[----:B-1----:R-:W-:-:S04]  /*2920*/  SHF.L.U32 R3, R2, 0x1f, RZ ;  /* 0x0000001f02037819 */ /* 0x002fc800000006ff */
[----:B------:R-:W1:Y:S02]  /*2930*/  SYNCS.PHASECHK.TRANS64.TRYWAIT P0, [UR5], R3 ;  /* 0x00000003ff0075a7 */ /* 0x000e640008001105 */
[----:B-1----:R-:W-:Y:S05]  /*2940*/  @!P0 BRA `(.L_x_44) ;  /* 0x0000007000148947 */ /* 0x002fea0003800000 */
.L_x_145:
        /* <DEDUP_REMOVED lines=9> */
.L_x_147:
[----:B------:R-:W-:-:S04]  /*29e0*/  UIADD3 UR4, UPT, UPT, UR4, 0x1, URZ ;  /* 0x0000000104047890 */ /* 0x000fc8000fffe0ff */
[----:B------:R-:W-:-:S04]  /*29f0*/  UISETP.NE.AND UP0, UPT, UR4, 0x4, UPT ;  /* 0x000000040400788c */ /* 0x000fc8000bf05270 */
[----:B------:R-:W-:Y:S02]  /*2a00*/  USEL UR5, URZ, 0x1, UP0 ;  /* 0x00000001ff057887 */ /* 0x000fe40008000000 */
[----:B------:R-:W-:-:S04]  /*2a10*/  USEL UR4, UR4, URZ, UP0 ;  /* 0x000000ff04047287 */ /* 0x000fc80008000000 */
[----:B------:R-:W-:Y:S01]  /*2a20*/  ULEA UR4, UR4, UR7, 0x3 ;  /* 0x0000000704047291 */ /* 0x000fe2000f8e18ff */
[----:B-1----:R-:W-:-:S04]  /*2a30*/  LOP3.LUT R3, R2, UR5, RZ, 0x3c, !PT ;  /* 0x0000000502037c12 */ /* 0x002fc8000f8e3cff */
[----:B------:R-:W-:Y:S01]  /*2a40*/  SHF.L.U32 R3, R3, 0x1f, RZ ;  /* 0x0000001f03037819 */ /* 0x000fe200000006ff */
[----:B------:R-:W-:-:S07]  /*2a50*/  IMAD.U32 R0, RZ, RZ, UR4 ;  /* 0x00000004ff007e24 */ /* 0x000fce000f8e00ff */
.L_x_46:
[----:B-1----:R1:W3:Y:S02]  /*2a60*/  SYNCS.PHASECHK.TRANS64.TRYWAIT P0, [R0+URZ], R3 ;  /* 0x00000003000075a7 */ /* 0x0022e400080011ff */
[----:B---3--:R-:W-:Y:S05]  /*2a70*/  @!P0 NANOSLEEP.SYNCS 0x989680 ;  /* 0x009896800000895d */ /* 0x008fea0003900000 */
[----:B------:R-:W3:Y:S02]  /*2a80*/  @!P0 SYNCS.PHASECHK.TRANS64 P0, [R0+URZ], R3 ;  /* 0x00000003000085a7 */ /* 0x000ee400080010ff */
[----:B--23--:R-:W-:Y:S05]  /*2a90*/  @P0 EXIT ;  /* 0x000000000000094d */ /* 0x00cfea0003800000 */
[----:B------:R-:W-:Y:S05]  /*2aa0*/  BRA `(.L_x_46) ;  /* 0xfffffffc00ec7947 */ /* 0x000fea000383ffff */
.L_x_22:
[----:B------:R-:W2:Y:S02]  /*2ab0*/  S2UR UR4, SR_CgaCtaId ;  /* 0x00000000000479c3 */ /* 0x000ea40000008800 */
[----:B--2---:R-:W-:-:S04]  /*2ac0*/  UISETP.NE.AND UP0, UPT, UR4, URZ, UPT ;  /* 0x000000ff0400728c */ /* 0x004fc8000bf05270 */
[----:B------:R-:W-:-:S09]  /*2ad0*/  UISETP.NE.OR UP0, UPT, UR18, 0x1, UP0 ;  /* 0x000000011200788c */ /* 0x000fd20008705670 */
[----:B------:R-:W-:Y:S05]  /*2ae0*/  BRA.U UP0, `(.L_x_47) ;  /* 0x00000005004c7547 */ /* 0x000fea000b800000 */
[----:B------:R-:W2:Y:S01]  /*2af0*/  S2UR UR5, SR_CgaCtaId ;  /* 0x00000000000579c3 */ /* 0x000ea20000008800 */
[----:B------:R-:W-:Y:S01]  /*2b00*/  UMOV UR4, 0x400 ;  /* 0x0000040000047882 */ /* 0x000fe20000000000 */
[----:B------:R-:W-:Y:S01]  /*2b10*/  ISETP.GE.U32.AND P2, PT, R0, 0x8, PT ;  /* 0x000000080000780c */ /* 0x000fe20003f46070 */
[----:B------:R-:W-:Y:S01]  /*2b20*/  IMAD.MOV.U32 R12, RZ, RZ, 0x1 ;  /* 0x00000001ff0c7424 */ /* 0x000fe200078e00ff */
[----:B------:R-:W-:Y:S02]  /*2b30*/  CS2R R10, SRZ ;  /* 0x00000000000a7805 */ /* 0x000fe4000001ff00 */
[----:B------:R-:W-:Y:S01]  /*2b40*/  CS2R R8, SRZ ;  /* 0x0000000000087805 */ /* 0x000fe2000001ff00 */
[----:B--2---:R-:W-:-:S03]  /*2b50*/  ULEA UR6, UR5, UR4, 0x18 ;  /* 0x0000000405067291 */ /* 0x004fc6000f8ec0ff */
[----:B------:R-:W-:-:S09]  /*2b60*/  UMOV UR5, URZ ;  /* 0x000000ff00057c82 */ /* 0x000fd20008000000 */
.L_x_51:
[----:B------:R-:W-:Y:S02]  /*2b70*/  LEA R2, R8, UR6, 0x3 ;  /* 0x0000000608027c11 */ /* 0x000fe4000f8e18ff */
[----:B------:R-:W-:-:S03]  /*2b80*/  SHF.L.U32 R5, R9, 0x1f, RZ ;  /* 0x0000001f09057819 */ /* 0x000fc600000006ff */
[----:B------:R-:W-:Y:S01]  /*2b90*/  VIADD R4, R2, 0x100 ;  /* 0x0000010002047836 */ /* 0x000fe20000000000 */
[----:B------:R-:W2:Y:S02]  /*2ba0*/  SYNCS.PHASECHK.TRANS64.TRYWAIT P0, [R2+URZ+0xf0], R5 ;  /* 0x0000f005020075a7 */ /* 0x000ea400080011ff */
[----:B--2---:R-:W-:Y:S05]  /*2bb0*/  @!P0 BRA `(.L_x_48) ;  /* 0x0000006c00a88947 */ /* 0x004fea0003800000 */
.L_x_148:
[----:B------:R-:W-:Y:S01]  /*2bc0*/  ULEA UR4, UR5, UR6, 0x3 ;  /* 0x0000000605047291 */ /* 0x000fe2000f8e18ff */
[----:B------:R-:W-:Y:S02]  /*2bd0*/  PRMT R4, RZ, 0x654, R4 ;  /* 0x00000654ff047816 */ /* 0x000fe40000000004 */
[----:B--2---:R-:W-:Y:S01]  /*2be0*/  SHF.L.U32 R5, R12, 0x1f, RZ ;  /* 0x0000001f0c057819 */ /* 0x004fe200000006ff */
[----:B------:R-:W-:Y:S01]  /*2bf0*/  UIADD3 UR7, UPT, UPT, UR4, 0x90, URZ ;  /* 0x0000009004077890 */ /* 0x000fe2000fffe0ff */
[----:B------:R2:W-:Y:S05]  /*2c00*/  SYNCS.ARRIVE.TRANS64.RED.A1T0 RZ, [R4+URZ], RZ ;  /* 0x000000ff04ff79a7 */ /* 0x0005ea00081004ff */
[----:B------:R-:W-:Y:S01]  /*2c10*/  IMAD.U32 R7, RZ, RZ, UR7 ;  /* 0x00000007ff077e24 */ /* 0x000fe2000f8e00ff */
[----:B------:R-:W3:Y:S04]  /*2c20*/  SYNCS.PHASECHK.TRANS64.TRYWAIT P0, [UR4+0xa0], R5 ;  /* 0x0000a005ff0075a7 */ /* 0x000ee80008001104 */
[----:B------:R-:W-:Y:S01]  /*2c30*/  PRMT R6, R0, 0x654, R7 ;  /* 0x0000065400067816 */ /* 0x000fe20000000007 */
[----:B--2---:R-:W-:Y:S01]  /*2c40*/  @!P2 IMAD.MOV.U32 R4, RZ, RZ, 0x10 ;  /* 0x00000010ff04a424 */ /* 0x004fe200078e00ff */
[----:B---3--:R-:W-:Y:S06]  /*2c50*/  @!P0 BRA `(.L_x_49) ;  /* 0x0000006c00948947 */ /* 0x008fec0003800000 */
.L_x_150:
[----:B------:R-:W-:Y:S01]  /*2c60*/  ULEA UR8, UR5, UR6, 0x4 ;  /* 0x0000000605087291 */ /* 0x000fe2000f8e20ff */
[----:B------:R-:W-:Y:S01]  /*2c70*/  SEL R3, R6, R3, !P2 ;  /* 0x0000000306037207 */ /* 0x000fe20005000000 */
[----:B------:R-:W-:Y:S01]  /*2c80*/  UIADD3 UR9, UPT, UPT, UR4, 0x90, URZ ;  /* 0x0000009004097890 */ /* 0x000fe2000fffe0ff */
[----:B--2---:R-:W-:Y:S01]  /*2c90*/  LEA R2, R11, UR6, 0x3 ;  /* 0x000000060b027c11 */ /* 0x004fe2000f8e18ff */
[----:B------:R-:W-:Y:S01]  /*2ca0*/  UIADD3 UR8, UPT, UPT, UR8, 0x120, URZ ;  /* 0x0000012008087890 */ /* 0x000fe2000fffe0ff */
[----:B------:R-:W-:Y:S01]  /*2cb0*/  SHF.L.U32 R5, R10, 0x1f, RZ ;  /* 0x0000001f0a057819 */ /* 0x000fe200000006ff */
[----:B------:R2:W-:Y:S01]  /*2cc0*/  @!P2 SYNCS.ARRIVE.TRANS64.RED RZ, [R3+URZ], R4 ;  /* 0x0000000403ffa9a7 */ /* 0x0005e200080004ff */
[----:B------:R-:W-:Y:S01]  /*2cd0*/  UIADD3 UR4, UPT, UPT, UR5, 0x1, URZ ;  /* 0x0000000105047890 */ /* 0x000fe2000fffe0ff */
[----:B------:R-:W-:-:S03]  /*2ce0*/  VIADD R8, R8, 0x1 ;  /* 0x0000000108087836 */ /* 0x000fc60000000000 */
[----:B------:R-:W-:Y:S02]  /*2cf0*/  UISETP.NE.AND UP0, UPT, UR4, 0x2, UPT ;  /* 0x000000020400788c */ /* 0x000fe4000bf05270 */
[----:B------:R-:W-:Y:S06]  /*2d00*/  UGETNEXTWORKID.BROADCAST [UR8], [UR9] ;  /* 0x00000000080073ca */ /* 0x000fec0008000100 */
[----:B------:R-:W-:Y:S01]  /*2d10*/  USEL UR7, URZ, 0x1, UP0 ;  /* 0x00000001ff077887 */ /* 0x000fe20008000000 */
[----:B------:R-:W-:Y:S01]  /*2d20*/  ISETP.NE.AND P0, PT, R8, 0x2, PT ;  /* 0x000000020800780c */ /* 0x000fe20003f05270 */
[----:B------:R-:W-:Y:S01]  /*2d30*/  USEL UR5, UR4, URZ, UP0 ;  /* 0x000000ff04057287 */ /* 0x000fe20008000000 */
[----:B------:R-:W3:Y:S03]  /*2d40*/  SYNCS.PHASECHK.TRANS64.TRYWAIT P1, [R2+URZ+0x90], R5 ;  /* 0x00009005020075a7 */ /* 0x000ee600080211ff */
[----:B------:R-:W-:Y:S01]  /*2d50*/  LOP3.LUT R12, R12, UR7, RZ, 0x3c, !PT ;  /* 0x000000070c0c7c12 */ /* 0x000fe2000f8e3cff */
[----:B--23--:R-:W-:Y:S07]  /*2d60*/  @!P1 BRA `(.L_x_50) ;  /* 0x0000006c00689947 */ /* 0x00cfee0003800000 */
.L_x_151:
[C---:B------:R-:W-:Y:S01]  /*2d70*/  LEA R4, R11.reuse, UR6, 0x4 ;  /* 0x000000060b047c11 */ /* 0x040fe2000f8e20ff */
[----:B--2---:R-:W-:Y:S01]  /*2d80*/  VIADD R2, R2, 0xa0 ;  /* 0x000000a002027836 */ /* 0x004fe20000000000 */
[----:B------:R-:W-:Y:S01]  /*2d90*/  SEL R8, R8, RZ, P0 ;  /* 0x000000ff08087207 */ /* 0x000fe20000000000 */
[----:B------:R-:W-:-:S03]  /*2da0*/  VIADD R11, R11, 0x1 ;  /* 0x000000010b0b7836 */ /* 0x000fc60000000000 */
[----:B------:R-:W2:Y:S01]  /*2db0*/  LDS.128 R4, [R4+0x120] ;  /* 0x0001200004047984 */ /* 0x000ea20000000c00 */
[----:B------:R-:W-:Y:S02]  /*2dc0*/  PRMT R2, RZ, 0x654, R2 ;  /* 0x00000654ff027816 */ /* 0x000fe40000000002 */
[C---:B------:R-:W-:Y:S01]  /*2dd0*/  ISETP.NE.AND P1, PT, R11.reuse, 0x2, PT ;  /* 0x000000020b00780c */ /* 0x040fe20003f25270 */
[----:B------:R-:W-:Y:S01]  /*2de0*/  @!PT LDS RZ, [RZ] ;  /* 0x00000000fffff984 */ /* 0x000fe20000000800 */
[----:B------:R-:W-:Y:S01]  /*2df0*/  @!PT LDS RZ, [RZ] ;  /* 0x00000000fffff984 */ /* 0x000fe20000000800 */
[----:B------:R-:W-:Y:S01]  /*2e00*/  @!PT LDS RZ, [RZ] ;  /* 0x00000000fffff984 */ /* 0x000fe20000000800 */
[----:B------:R-:W-:Y:S01]  /*2e10*/  @!PT LDS RZ, [RZ] ;  /* 0x00000000fffff984 */ /* 0x000fe20000000800 */
[----:B------:R3:W-:Y:S06]  /*2e20*/  MEMBAR.ALL.CTA ;  /* 0x0000000000007992 */ /* 0x0007ec0000008000 */
[----:B---3--:R-:W3:Y:S01]  /*2e30*/  FENCE.VIEW.ASYNC.S ;  /* 0x00000000000073c6 */ /* 0x008ee20000000000 */
[----:B------:R-:W-:Y:S01]  /*2e40*/  SEL R11, R11, RZ, P1 ;  /* 0x000000ff0b0b7207 */ /* 0x000fe20000800000 */
[----:B---3--:R3:W-:Y:S01]  /*2e50*/  SYNCS.ARRIVE.TRANS64.RED.A1T0 RZ, [R2+URZ], RZ ;  /* 0x000000ff02ff79a7 */ /* 0x0087e200081004ff */
[----:B--2---:R-:W-:-:S02]  /*2e60*/  LOP3.LUT P3, RZ, R6, 0x1, RZ, 0xc0, !PT ;  /* 0x0000000106ff7812 */ /* 0x004fc4000786c0ff */
[----:B------:R-:W-:-:S04]  /*2e70*/  SEL R5, RZ, 0x1, P1 ;  /* 0x00000001ff057807 */ /* 0x000fc80000800000 */
[----:B------:R-:W-:Y:S02]  /*2e80*/  LOP3.LUT R10, R10, R5, RZ, 0x3c, !PT ;  /* 0x000000050a0a7212 */ /* 0x000fe400078e3cff */
[----:B---3--:R-:W-:-:S04]  /*2e90*/  SEL R2, RZ, 0x1, P0 ;  /* 0x00000001ff027807 */ /* 0x008fc80000000000 */
[----:B------:R-:W-:Y:S01]  /*2ea0*/  LOP3.LUT R9, R9, R2, RZ, 0x3c, !PT ;  /* 0x0000000209097212 */ /* 0x000fe200078e3cff */
[----:B------:R-:W-:Y:S06]  /*2eb0*/  @P3 BRA `(.L_x_51) ;  /* 0xfffffffc002c3947 */ /* 0x000fec000383ffff */
[----:B------:R-:W-:Y:S01]  /*2ec0*/  ULEA UR4, UR5, UR6, 0x3 ;  /* 0x0000000605047291 */ /* 0x000fe2000f8e18ff */
[----:B------:R-:W-:-:S08]  /*2ed0*/  SHF.L.U32 R3, R12, 0x1f, RZ ;  /* 0x0000001f0c037819 */ /* 0x000fd000000006ff */
[----:B------:R-:W2:Y:S02]  /*2ee0*/  SYNCS.PHASECHK.TRANS64 P0, [UR4+0xa0], R3 ;  /* 0x0000a003ff0075a7 */ /* 0x000ea40008001004 */
[----:B--2---:R-:W-:Y:S05]  /*2ef0*/  @P0 BRA `(.L_x_52) ;  /* 0x0000000000080947 */ /* 0x004fea0003800000 */
[----:B------:R-:W2:Y:S02]  /*2f00*/  SYNCS.PHASECHK.TRANS64.TRYWAIT P0, [UR4+0xa0], R3 ;  /* 0x0000a003ff0075a7 */ /* 0x000ea40008001104 */
[----:B--2---:R-:W-:Y:S05]  /*2f10*/  @!P0 BRA `(.L_x_53) ;  /* 0x0000006c00108947 */ /* 0x004fea0003800000 */
.L_x_52:
[----:B------:R-:W-:-:S04]  /*2f20*/  UIADD3 UR7, UPT, UPT, UR5, 0x1, URZ ;  /* 0x0000000105077890 */ /* 0x000fc8000fffe0ff */
[----:B------:R-:W-:-:S04]  /*2f30*/  UISETP.NE.AND UP0, UPT, UR7, 0x2, UPT ;  /* 0x000000020700788c */ /* 0x000fc8000bf05270 */
[----:B------:R-:W-:Y:S02]  /*2f40*/  USEL UR8, URZ, 0x1, UP0 ;  /* 0x00000001ff087887 */ /* 0x000fe40008000000 */
[----:B------:R-:W-:-:S04]  /*2f50*/  USEL UR7, UR7, URZ, UP0 ;  /* 0x000000ff07077287 */ /* 0x000fc80008000000 */
[----:B------:R-:W-:Y:S01]  /*2f60*/  ULEA UR7, UR7, UR6, 0x3 ;  /* 0x0000000607077291 */ /* 0x000fe2000f8e18ff */
[----:B--2---:R-:W-:-:S04]  /*2f70*/  LOP3.LUT R3, R12, UR8, RZ, 0x3c, !PT ;  /* 0x000000080c037c12 */ /* 0x004fc8000f8e3cff */
[----:B------:R-:W-:-:S04]  /*2f80*/  SHF.L.U32 R0, R3, 0x1f, RZ ;  /* 0x0000001f03007819 */ /* 0x000fc800000006ff */
[----:B------:R-:W2:Y:S02]  /*2f90*/  SYNCS.PHASECHK.TRANS64 P0, [UR7+0xa0], R0 ;  /* 0x0000a000ff0075a7 */ /* 0x000ea40008001007 */
[----:B-12---:R-:W-:Y:S05]  /*2fa0*/  @P0 EXIT ;  /* 0x000000000000094d */ /* 0x006fea0003800000 */
[----:B------:R-:W-:Y:S02]  /*2fb0*/  SHF.L.U32 R3, R3, 0x1f, RZ ;  /* 0x0000001f03037819 */ /* 0x000fe400000006ff */
[----:B------:R-:W-:-:S07]  /*2fc0*/  MOV R0, UR7 ;  /* 0x0000000700007c02 */ /* 0x000fce0008000f00 */
.L_x_54:
[----:B-1----:R1:W2:Y:S02]  /*2fd0*/  SYNCS.PHASECHK.TRANS64.TRYWAIT P0, [R0+URZ+0xa0], R3 ;  /* 0x0000a003000075a7 */ /* 0x0022a400080011ff */
[----:B--2---:R-:W-:Y:S05]  /*2fe0*/  @!P0 NANOSLEEP.SYNCS 0x989680 ;  /* 0x009896800000895d */ /* 0x004fea0003900000 */
[----:B------:R-:W2:Y:S02]  /*2ff0*/  @!P0 SYNCS.PHASECHK.TRANS64 P0, [R0+URZ+0xa0], R3 ;  /* 0x0000a003000085a7 */ /* 0x000ea400080010ff */
[----:B--2---:R-:W-:Y:S05]  /*3000*/  @P0 EXIT ;  /* 0x000000000000094d */ /* 0x004fea0003800000 */
[----:B------:R-:W-:Y:S05]  /*3010*/  BRA `(.L_x_54) ;  /* 0xfffffffc00ec7947 */ /* 0x000fea000383ffff */
.L_x_47:
[----:B------:R-:W-:Y:S05]  /*3020*/  BRA.U UP4, `(.L_x_55) ;  /* 0x0000000d04d87547 */ /* 0x000fea000b800000 */
[----:B------:R-:W2:Y:S01]  /*3030*/  S2UR UR7, SR_CgaCtaId ;  /* 0x00000000000779c3 */ /* 0x000ea20000008800 */
[----:B------:R-:W-:Y:S01]  /*3040*/  UMOV UR4, 0x40 ;  /* 0x0000004000047882 */ /* 0x000fe20000000000 */
[----:B------:R-:W-:Y:S01]  /*3050*/  NOP ;  /* 0x0000000000007918 */ /* 0x000fe20000000000 */
[----:B------:R-:W-:Y:S01]  /*3060*/  UMOV UR6, 0x400 ;  /* 0x0000040000067882 */ /* 0x000fe20000000000 */
[----:B--2---:R-:W-:Y:S02]  /*3070*/  ULEA UR5, UR7, UR4, 0x18 ;  /* 0x0000000407057291 */ /* 0x004fe4000f8ec0ff */
[----:B------:R-:W-:-:S07]  /*3080*/  ULEA UR6, UR7, UR6, 0x18 ;  /* 0x0000000607067291 */ /* 0x000fce000f8ec0ff */
[----:B------:R-:W2:Y:S02]  /*3090*/  LDS.U8 R0, [UR5+0x1c] ;  /* 0x00001c05ff007984 */ /* 0x000ea40008000000 */
[----:B--2---:R-:W-:-:S13]  /*30a0*/  ISETP.NE.AND P0, PT, R0, RZ, PT ;  /* 0x000000ff0000720c */ /* 0x004fda0003f05270 */
[----:B------:R-:W-:Y:S05]  /*30b0*/  @P0 BRA `(.L_x_56) ;  /* 0x0000000000580947 */ /* 0x000fea0003800000 */
[----:B------:R-:W-:-:S13]  /*30c0*/  ELECT P0, URZ, PT ;  /* 0x0000000000ff782f */ /* 0x000fda0003800000 */
[----:B------:R-:W-:Y:S05]  /*30d0*/  @!P0 BRA `(.L_x_57) ;  /* 0x0000000000608947 */ /* 0x000fea0003800000 */
[----:B------:R-:W-:Y:S01]  /*30e0*/  UMOV UR4, 0x10 ;  /* 0x0000001000047882 */ /* 0x000fe20000000000 */
[----:B------:R-:W-:Y:S01]  /*30f0*/  HFMA2 R0, -RZ, RZ, 0, 5.9604644775390625e-08 ;  /* 0x00000001ff007431 */ /* 0x000fe200000001ff */
[----:B------:R-:W-:-:S03]  /*3100*/  MOV R3, 0xffff ;  /* 0x0000ffff00037802 */ /* 0x000fc60000000f00 */
[----:B------:R-:W-:Y:S04]  /*3110*/  DEPBAR.LE SB2, 0x36 ;  /* 0x0000ad800000791a */ /* 0x000fe80000000000 */
[----:B------:R-:W2:Y:S02]  /*3120*/  UTCATOMSWS.FIND_AND_SET.ALIGN UP0, UR4, UR4 ;  /* 0x00000004000475e3 */ /* 0x000ea40008000800 */
[----:B--2---:R-:W-:Y:S01]  /*3130*/  MOV R4, UR4 ;  /* 0x0000000400047c02 */ /* 0x004fe20008000f00 */
[----:B------:R-:W-:Y:S06]  /*3140*/  BRA.U UP0, `(.L_x_58) ;  /* 0x0000000100187547 */ /* 0x000fec000b800000 */
.L_x_59:
[----:B------:R-:W-:Y:S05]  /*3150*/  NANOSLEEP 0x64 ;  /* 0x000000640000795d */ /* 0x000fea0003800000 */
[----:B------:R-:W-:-:S05]  /*3160*/  UMOV UR4, 0x10 ;  /* 0x0000001000047882 */ /* 0x000fca0000000000 */
[----:B------:R-:W-:Y:S04]  /*3170*/  DEPBAR.LE SB2, 0x36 ;  /* 0x0000ad800000791a */ /* 0x000fe80000000000 */
[----:B------:R-:W2:Y:S02]  /*3180*/  UTCATOMSWS.FIND_AND_SET.ALIGN UP0, UR4, UR4 ;  /* 0x00000004000475e3 */ /* 0x000ea40008000800 */
[----:B--2---:R-:W-:Y:S01]  /*3190*/  MOV R4, UR4 ;  /* 0x0000000400047c02 */ /* 0x004fe20008000f00 */
[----:B------:R-:W-:Y:S05]  /*31a0*/  BRA.U !UP0, `(.L_x_59) ;  /* 0xfffffffd08e87547 */ /* 0x000fea000b83ffff */
.L_x_58:
[-C--:B------:R-:W-:Y:S02]  /*31b0*/  SHF.L.U32 R3, R3, R4.reuse, RZ ;  /* 0x0000000403037219 */ /* 0x080fe400000006ff */
[----:B------:R-:W-:Y:S01]  /*31c0*/  SHF.L.U32 R0, R0, R4, RZ ;  /* 0x0000000400007219 */ /* 0x000fe200000006ff */
[----:B------:R-:W-:Y:S02]  /*31d0*/  IMAD.SHL.U32 R4, R4, 0x20, RZ ;  /* 0x0000002004047824 */ /* 0x000fe400078e00ff */
[----:B------:R2:W-:Y:S04]  /*31e0*/  ATOMS.OR RZ, [UR5+0x14], R3 ;  /* 0x00001403ffff798c */ /* 0x0005e8000b000005 */
[----:B------:R2:W-:Y:S04]  /*31f0*/  ATOMS.OR RZ, [UR5+0x18], R0 ;  /* 0x00001800ffff798c */ /* 0x0005e8000b000005 */
[----:B------:R2:W-:Y:S01]  /*3200*/  STS [UR6+0x140], R4 ;  /* 0x00014004ff007988 */ /* 0x0005e20008000806 */
[----:B------:R-:W-:Y:S05]  /*3210*/  BRA `(.L_x_57) ;  /* 0x0000000000107947 */ /* 0x000fea0003800000 */
.L_x_56:
[----:B------:R-:W-:Y:S02]  /*3220*/  MOV R0, 0xffffffff ;  /* 0xffffffff00007802 */ /* 0x000fe40000000f00 */
[----:B------:R-:W-:-:S03]  /*3230*/  MOV R4, 0x3260 ;  /* 0x0000326000047802 */ /* 0x000fc60000000f00 */
[----:B------:R2:W-:Y:S04]  /*3240*/  STS [UR6+0x140], R0 ;  /* 0x00014000ff007988 */ /* 0x0005e80008000806 */
[----:B-12--5:R-:W-:Y:S05]  /*3250*/  CALL.REL.NOINC `($__internal_1_$__cuda_sm10x_tcgen05_guardrail_trap_phase_invalid_during_alloc) ;  /* 0x0000007000587944 */ /* 0x026fea0003c00000 */
.L_x_57:
[----:B------:R-:W-:Y:S05]  /*3260*/  WARPSYNC.ALL ;  /* 0x0000000000007948 */ /* 0x000fea0003800000 */
[----:B------:R-:W3:Y:S01]  /*3270*/  S2UR UR4, SR_CgaCtaId ;  /* 0x00000000000479c3 */ /* 0x000ee20000008800 */
[----:B------:R-:W-:Y:S01]  /*3280*/  UMOV UR26, 0x400 ;  /* 0x00000400001a7882 */ /* 0x000fe20000000000 */
[----:B------:R-:W-:-:S06]  /*3290*/  NOP ;  /* 0x0000000000007918 */ /* 0x000fcc0000000000 */
[----:B------:R-:W-:Y:S06]  /*32a0*/  BAR.ARV 0x6, 0xa0 ;  /* 0x0182800000007b1d */ /* 0x000fec0000002000 */
[----:B------:R-:W4:Y:S01]  /*32b0*/  LDCU UR5, c[0x0][0x38c] ;  /* 0x00007180ff0577ac */ /* 0x000f220008000800 */
[----:B------:R-:W-:Y:S01]  /*32c0*/  LOP3.LUT R2, R2, 0xffff, RZ, 0xc0, !PT ;  /* 0x0000ffff02027812 */ /* 0x000fe200078ec0ff */
[----:B------:R-:W-:Y:S01]  /*32d0*/  IMAD.MOV.U32 R11, RZ, RZ, 0x1 ;  /* 0x00000001ff0b7424 */ /* 0x000fe200078e00ff */
[----:B------:R-:W-:Y:S01]  /*32e0*/  CS2R R8, SRZ ;  /* 0x0000000000087805 */ /* 0x000fe2000001ff00 */
[----:B------:R-:W1:Y:S01]  /*32f0*/  LDCU UR7, c[0x0][0x38c] ;  /* 0x00007180ff0777ac */ /* 0x000e620008000800 */
[----:B------:R-:W-:Y:S01]  /*3300*/  R2UR UR27, R2 ;  /* 0x00000000021b72ca */ /* 0x000fe200000e0000 */
[----:B------:R-:W-:Y:S01]  /*3310*/  IMAD.MOV.U32 R10, RZ, RZ, RZ ;  /* 0x000000ffff0a7224 */ /* 0x000fe200078e00ff */
[----:B------:R-:W-:Y:S01]  /*3320*/  UMOV UR30, URZ ;  /* 0x000000ff001e7c82 */ /* 0x000fe20008000000 */
[----:B------:R-:W-:Y:S01]  /*3330*/  UMOV UR24, URZ ;  /* 0x000000ff00187c82 */ /* 0x000fe20008000000 */
[----:B---3--:R-:W-:Y:S01]  /*3340*/  ULEA UR26, UR4, UR26, 0x18 ;  /* 0x0000001a041a7291 */ /* 0x008fe2000f8ec0ff */
[----:B------:R-:W-:Y:S01]  /*3350*/  UMOV UR38, 0x0 ;  /* 0x0000000000267882 */ /* 0x000fe20000000000 */
[----:B------:R-:W-:-:S02]  /*3360*/  UMOV UR39, 0x4400010 ;  /* 0x0440001000277882 */ /* 0x000fc40000000000 */
[----:B------:R-:W-:Y:S02]  /*3370*/  UIADD3 UR4, UPT, UPT, UR26, 0x8800, URZ ;  /* 0x000088001a047890 */ /* 0x000fe4000fffe0ff */
[----:B------:R-:W-:Y:S02]  /*3380*/  UIADD3 UR6, UPT, UPT, UR26, 0x10800, URZ ;  /* 0x000108001a067890 */ /* 0x000fe4000fffe0ff */
[----:B----4-:R-:W-:Y:S01]  /*3390*/  UIADD3 UR5, UPT, UPT, UR5, 0x3f, URZ ;  /* 0x0000003f05057890 */ /* 0x010fe2000fffe0ff */
[----:B--2---:R-:W2:Y:S01]  /*33a0*/  LDS R0, [UR26+0x140] ;  /* 0x0001401aff007984 */ /* 0x004ea20008000800 */
[----:B-1----:R-:W-:Y:S01]  /*33b0*/  UMOV UR36, 0x0 ;  /* 0x0000000000247882 */ /* 0x002fe20000000000 */
[----:B------:R-:W-:Y:S01]  /*33c0*/  UMOV UR37, 0x4400010 ;  /* 0x0440001000257882 */ /* 0x000fe20000000000 */
[----:B------:R-:W-:Y:S02]  /*33d0*/  USHF.R.S32.HI UR40, URZ, 0x1f, UR5 ;  /* 0x0000001fff287899 */ /* 0x000fe40008011405 */
[----:B------:R-:W-:-:S02]  /*33e0*/  UISETP.GE.AND UP4, UPT, UR7, 0x1, UPT ;  /* 0x000000010700788c */ /* 0x000fc4000bf86270 */
[----:B------:R-:W-:Y:S02]  /*33f0*/  ULEA.HI UR40, UR40, UR5, URZ, 0x6 ;  /* 0x0000000528287291 */ /* 0x000fe4000f8f30ff */
[----:B------:R-:W-:Y:S02]  /*3400*/  USHF.R.U32.HI UR5, URZ, 0x4, UR4 ;  /* 0x00000004ff057899 */ /* 0x000fe40008011604 */
[----:B------:R-:W-:Y:S02]  /*3410*/  USHF.R.S32.HI UR40, URZ, 0x6, UR40 ;  /* 0x00000006ff287899 */ /* 0x000fe40008011428 */
[----:B------:R-:W-:Y:S02]  /*3420*/  USHF.R.U32.HI UR4, URZ, 0x4, UR6 ;  /* 0x00000004ff047899 */ /* 0x000fe40008011606 */
[----:B------:R-:W-:Y:S02]  /*3430*/  UISETP.LT.AND UP0, UPT, UR40, 0x1, UPT ;  /* 0x000000012800788c */ /* 0x000fe4000bf01270 */
[----:B------:R-:W-:-:S02]  /*3440*/  ULOP3.LUT UR5, UR5, 0x3fff, URZ, 0xc0, !UPT ;  /* 0x00003fff05057892 */ /* 0x000fc4000f8ec0ff */
[----:B------:R-:W-:Y:S02]  /*3450*/  ULOP3.LUT UR4, UR4, 0x3fff, URZ, 0xc0, !UPT ;  /* 0x00003fff04047892 */ /* 0x000fe4000f8ec0ff */
[----:B------:R-:W-:Y:S02]  /*3460*/  USEL UR41, UR40, 0x1, !UP0 ;  /* 0x0000000128297887 */ /* 0x000fe4000c000000 */
[----:B------:R-:W-:Y:S02]  /*3470*/  ULOP3.LUT UR28, UR5, 0x10000, URZ, 0xfc, !UPT ;  /* 0x00010000051c7892 */ /* 0x000fe4000f8efcff */
[----:B------:R-:W-:Y:S02]  /*3480*/  ULOP3.LUT UR29, UR4, 0x10000, URZ, 0xfc, !UPT ;  /* 0x00010000041d7892 */ /* 0x000fe4000f8efcff */
[----:B------:R-:W-:Y:S01]  /*3490*/  UIADD3 UR41, UPT, UPT, -UR41, URZ, URZ ;  /* 0x000000ff29297290 */ /* 0x000fe2000fffe1ff */
[----:B------:R-:W-:Y:S01]  /*34a0*/  UMOV UR34, 0x0 ;  /* 0x0000000000227882 */ /* 0x000fe20000000000 */
[----:B------:R-:W-:Y:S01]  /*34b0*/  UMOV UR35, 0x4400010 ;  /* 0x0440001000237882 */ /* 0x000fe20000000000 */
[----:B------:R-:W-:Y:S01]  /*34c0*/  UMOV UR32, 0x0 ;  /* 0x0000000000207882 */ /* 0x000fe20000000000 */
[----:B------:R-:W-:Y:S01]  /*34d0*/  UMOV UR33, 0x4400010 ;  /* 0x0440001000217882 */ /* 0x000fe20000000000 */
[----:B--2---:R-:W-:-:S15]  /*34e0*/  R2UR UR42, R0 ;  /* 0x00000000002a72ca */ /* 0x004fde00000e0000 */
.L_x_66:
[----:B------:R-:W-:Y:S02]  /*34f0*/  LEA R0, R10, UR26, 0x3 ;  /* 0x0000001a0a007c11 */ /* 0x000fe4000f8e18ff */
[----:B------:R-:W-:Y:S02]  /*3500*/  SHF.L.U32 R5, R9, 0x1f, RZ ;  /* 0x0000001f09057819 */ /* 0x000fe400000006ff */
[----:B------:R-:W-:Y:S01]  /*3510*/  PLOP3.LUT P0, PT, PT, PT, UP4, 0x80, 0x8 ;  /* 0x000000000008781c */ /* 0x000fe20003f0f048 */
[----:B------:R-:W-:Y:S01]  /*3520*/  VIADD R3, R0, 0xa0 ;  /* 0x000000a000037836 */ /* 0x000fe20000000000 */
[----:B-1----:R-:W1:Y:S02]  /*3530*/  SYNCS.PHASECHK.TRANS64.TRYWAIT P1, [R0+URZ+0x90], R5 ;  /* 0x00009005000075a7 */ /* 0x002e6400080211ff */
[----:B-1-3--:R-:W-:Y:S09]  /*3540*/  @!P1 BRA `(.L_x_60) ;  /* 0x00000064009c9947 */ /* 0x00aff20003800000 */
.L_x_153:
[----:B------:R-:W-:Y:S01]  /*3550*/  LEA R4, R10, UR26, 0x4 ;  /* 0x0000001a0a047c11 */ /* 0x000fe2000f8e20ff */
[----:B------:R-:W-:Y:S01]  /*3560*/  @UP4 ULEA UR4, UR24, UR26, 0x3 ;  /* 0x0000001a18044291 */ /* 0x000fe2000f8e18ff */
[----:B------:R-:W-:Y:S01]  /*3570*/  PLOP3.LUT P2, PT, PT, PT, PT, 0x80, 0x8 ;  /* 0x000000000008781c */ /* 0x000fe20003f4f070 */
[----:B------:R-:W-:Y:S01]  /*3580*/  ULEA UR31, UR30, UR26, 0x3 ;  /* 0x0000001a1e1f7291 */ /* 0x000fe2000f8e18ff */
[----:B------:R-:W-:Y:S02]  /*3590*/  PRMT R3, RZ, 0x654, R3 ;  /* 0x00000654ff037816 */ /* 0x000fe40000000003 */
[----:B-1----:R-:W1:Y:S01]  /*35a0*/  LDS.128 R4, [R4+0x120] ;  /* 0x0001200004047984 */ /* 0x002e620000000c00 */
[----:B------:R-:W-:Y:S02]  /*35b0*/  @P0 SHF.L.U32 R2, R8, 0x1f, RZ ;  /* 0x0000001f08020819 */ /* 0x000fe400000006ff */
[----:B------:R-:W-:Y:S01]  /*35c0*/  SHF.L.U32 R0, R11, 0x1f, RZ ;  /* 0x0000001f0b007819 */ /* 0x000fe200000006ff */
[----:B------:R-:W-:Y:S01]  /*35d0*/  @!PT LDS RZ, [RZ] ;  /* 0x00000000fffff984 */ /* 0x000fe20000000800 */
[----:B------:R-:W-:Y:S01]  /*35e0*/  @!PT LDS RZ, [RZ] ;  /* 0x00000000fffff984 */ /* 0x000fe20000000800 */
[----:B------:R-:W-:Y:S01]  /*35f0*/  @!PT LDS RZ, [RZ] ;  /* 0x00000000fffff984 */ /* 0x000fe20000000800 */
[----:B------:R-:W-:Y:S01]  /*3600*/  @!PT LDS RZ, [RZ] ;  /* 0x00000000fffff984 */ /* 0x000fe20000000800 */
[----:B------:R2:W-:Y:S06]  /*3610*/  MEMBAR.ALL.CTA ;  /* 0x0000000000007992 */ /* 0x0005ec0000008000 */
[----:B--2---:R-:W2:Y:S02]  /*3620*/  FENCE.VIEW.ASYNC.S ;  /* 0x00000000000073c6 */ /* 0x004ea40000000000 */
[----:B--2---:R2:W-:Y:S01]  /*3630*/  SYNCS.ARRIVE.TRANS64.RED.A1T0 RZ, [R3+URZ], RZ ;  /* 0x000000ff03ff79a7 */ /* 0x0045e200081004ff */
[----:B------:R2:W3:Y:S01]  /*3640*/  @P0 SYNCS.PHASECHK.TRANS64.TRYWAIT P2, [UR4], R2 ;  /* 0x00000002ff0005a7 */ /* 0x0004e20008041104 */
[----:B------:R-:W-:Y:S01]  /*3650*/  ULEA.HI UR4, UR30, UR30, URZ, 0x1 ;  /* 0x0000001e1e047291 */ /* 0x000fe2000f8f08ff */
[----:B-1----:R-:W-:-:S03]  /*3660*/  LOP3.LUT P1, RZ, R6, 0x1, RZ, 0xc0, !PT ;  /* 0x0000000106ff7812 */ /* 0x002fc6000782c0ff */
[----:B------:R-:W-:Y:S02]  /*3670*/  USHF.L.U32 UR11, UR4, 0x7, URZ ;  /* 0x00000007040b7899 */ /* 0x000fe400080006ff */
[----:B------:R-:W-:Y:S02]  /*3680*/  ULOP3.LUT UR4, UR4, 0xffe, URZ, 0xc0, !UPT ;  /* 0x00000ffe04047892 */ /* 0x000fe4000f8ec0ff */
[----:B------:R-:W-:Y:S02]  /*3690*/  ULOP3.LUT UR11, UR11, 0xffffff00, URZ, 0xc0, !UPT ;  /* 0xffffff000b0b7892 */ /* 0x000fe4000f8ec0ff */
[----:B------:R-:W-:Y:S02]  /*36a0*/  UIADD3 UR4, UPT, UPT, -UR4, UR30, URZ ;  /* 0x0000001e04047290 */ /* 0x000fe4000fffe1ff */
[----:B------:R-:W-:Y:S01]  /*36b0*/  UIADD3 UR11, UPT, UPT, UR42, UR11, URZ ;  /* 0x0000000b2a0b7290 */ /* 0x000fe2000fffe0ff */
[----:B------:R-:W1:Y:S03]  /*36c0*/  SYNCS.PHASECHK.TRANS64.TRYWAIT P0, [UR31+0xd0], R0 ;  /* 0x0000d000ff0075a7 */ /* 0x000e66000800111f */
[----:B------:R-:W-:Y:S01]  /*36d0*/  ULEA UR11, UR4, UR11, 0x14 ;  /* 0x0000000b040b7291 */ /* 0x000fe2000f8ea0ff */
[----:B-123--:R-:W-:Y:S11]  /*36e0*/  @!P0 BRA `(.L_x_61) ;  /* 0x0000006400488947 */ /* 0x00eff60003800000 */
.L_x_155:
[----:B------:R-:W-:Y:S01]  /*36f0*/  IADD3 R10, PT, PT, R10, 0x1, RZ ;  /* 0x000000010a0a7810 */ /* 0x000fe20007ffe0ff */
[----:B------:R-:W-:Y:S06]  /*3700*/  BRA.U !UP4, `(.L_x_62) ;  /* 0x000000010cc07547 */ /* 0x000fec000b800000 */
[----:B------:R-:W-:Y:S01]  /*3710*/  UPLOP3.LUT UP2, UPT, UPT, UPT, UPT, 0x40, 0x4 ;  /* 0x000000000004789c */ /* 0x000fe20003f4e870 */
[----:B------:R-:W-:Y:S01]  /*3720*/  UMOV UR23, UR41 ;  /* 0x0000002900177c82 */ /* 0x000fe20008000000 */
[----:B------:R-:W-:Y:S01]  /*3730*/  UMOV UR22, UR40 ;  /* 0x0000002800167c82 */ /* 0x000fe20008000000 */
[----:B------:R-:W-:-:S08]  /*3740*/  UMOV UR10, UR24 ;  /* 0x00000018000a7c82 */ /* 0x000fd00008000000 */
.L_x_65:
[----:B------:R-:W-:Y:S02]  /*3750*/  UIADD3 UR23, UPT, UPT, UR23, 0x1, URZ ;  /* 0x0000000117177890 */ /* 0x000fe4000fffe0ff */
[----:B--2---:R-:W-:Y:S02]  /*3760*/  ULEA UR5, UR10, UR26, 0x3 ;  /* 0x0000001a0a057291 */ /* 0x004fe4000f8e18ff */
[----:B------:R-:W-:Y:S01]  /*3770*/  UISETP.NE.AND UP3, UPT, UR23, URZ, UPT ;  /* 0x000000ff1700728c */ /* 0x000fe2000bf65270 */
[----:B---3--:R-:W-:Y:S10]  /*3780*/  @P2 BRA `(.L_x_63) ;  /* 0x00000000000c2947 */ /* 0x008ff40003800000 */
[----:B-1----:R-:W-:Y:S04]  /*3790*/  SHF.L.U32 R3, R8, 0x1f, RZ ;  /* 0x0000001f08037819 */ /* 0x002fe800000006ff */
[----:B------:R-:W1:Y:S02]  /*37a0*/  SYNCS.PHASECHK.TRANS64.TRYWAIT P0, [UR5], R3 ;  /* 0x00000003ff0075a7 */ /* 0x000e640008001105 */
[----:B-1----:R-:W-:Y:S05]  /*37b0*/  @!P0 BRA `(.L_x_64) ;  /* 0x00000064002c8947 */ /* 0x002fea0003800000 */
.L_x_63:
[----:B------:R-:W-:Y:S01]  /*37c0*/  UISETP.NE.AND UP0, UPT, UR22, 0x1, UPT ;  /* 0x000000011600788c */ /* 0x000fe2000bf05270 */
[----:B------:R-:W-:Y:S01]  /*37d0*/  PLOP3.LUT P2, PT, PT, PT, PT, 0x80, 0x8 ;  /* 0x000000000008781c */ /* 0x000fe20003f4f070 */
[----:B------:R-:W-:Y:S02]  /*37e0*/  UIADD3 UR4, UPT, UPT, UR10, 0x1, URZ ;  /* 0x000000010a047890 */ /* 0x000fe4000fffe0ff */
[----:B------:R-:W-:Y:S02]  /*37f0*/  UIADD3 UR25, UPT, UPT, UR5, 0x20, URZ ;  /* 0x0000002005197890 */ /* 0x000fe4000fffe0ff */
[----:B------:R-:W-:Y:S01]  /*3800*/  UISETP.NE.AND UP1, UPT, UR4, 0x4, UPT ;  /* 0x000000040400788c */ /* 0x000fe2000bf25270 */
[----:B------:R-:W-:Y:S01]  /*3810*/  PLOP3.LUT P0, PT, PT, PT, UP0, 0x80, 0x8 ;  /* 0x000000000008781c */ /* 0x000fe20003f0f008 */
[----:B------:R-:W-:Y:S02]  /*3820*/  UIADD3 UR22, UPT, UPT, UR22, -0x1, URZ ;  /* 0xffffffff16167890 */ /* 0x000fe4000fffe0ff */
[----:B------:R-:W-:Y:S02]  /*3830*/  USEL UR6, URZ, 0x1, UP1 ;  /* 0x00000001ff067887 */ /* 0x000fe40008800000 */
[----:B------:R-:W-:Y:S01]  /*3840*/  USEL UR24, UR4, URZ, UP1 ;  /* 0x000000ff04187287 */ /* 0x000fe20008800000 */
[----:B------:R-:W-:Y:S01]  /*3850*/  UMOV UR7, 0x40004040 ;  /* 0x4000404000077882 */ /* 0x000fe20000000000 */
[----:B------:R-:W-:Y:S02]  /*3860*/  UMOV UR5, 0x40004040 ;  /* 0x4000404000057882 */ /* 0x000fe40000000000 */
[----:B------:R-:W-:Y:S01]  /*3870*/  @UP0 ULEA UR4, UR24, UR26, 0x3 ;  /* 0x0000001a18040291 */ /* 0x000fe2000f8e18ff */
[----:B------:R-:W-:Y:S01]  /*3880*/  LOP3.LUT R8, R8, UR6, RZ, 0x3c, !PT ;  /* 0x0000000608087c12 */ /* 0x000fe2000f8e3cff */
[----:B------:R-:W-:Y:S01]  /*3890*/  ULEA UR6, UR10, UR29, 0xb ;  /* 0x0000001d0a067291 */ /* 0x000fe2000f8e58ff */
[----:B------:R-:W-:Y:S02]  /*38a0*/  UMOV UR21, 0x40004040 ;  /* 0x4000404000157882 */ /* 0x000fe40000000000 */
[----:B-1----:R-:W-:Y:S01]  /*38b0*/  @P0 SHF.L.U32 R0, R8, 0x1f, RZ ;  /* 0x0000001f08000819 */ /* 0x002fe200000006ff */
[----:B------:R-:W-:Y:S02]  /*38c0*/  UIADD3 UR20, UPT, UPT, UR6, 0x2, URZ ;  /* 0x0000000206147890 */ /* 0x000fe4000fffe0ff */
[----:B------:R-:W-:Y:S01]  /*38d0*/  UIADD3 UR16, UPT, UPT, UR6, 0x4, URZ ;  /* 0x0000000406107890 */ /* 0x000fe2000fffe0ff */
[----:B------:R2:W3:Y:S01]  /*38e0*/  @P0 SYNCS.PHASECHK.TRANS64.TRYWAIT P2, [UR4], R0 ;  /* 0x00000000ff0005a7 */ /* 0x0004e20008041104 */
[----:B------:R-:W-:Y:S02]  /*38f0*/  ULEA UR4, UR10, UR28, 0x9 ;  /* 0x0000001c0a047291 */ /* 0x000fe4000f8e48ff */
[----:B------:R-:W-:Y:S02]  /*3900*/  UIADD3 UR12, UPT, UPT, UR6, 0x6, URZ ;  /* 0x00000006060c7890 */ /* 0x000fe4000fffe0ff */
[----:B------:R-:W-:Y:S02]  /*3910*/  UIADD3 UR18, UPT, UPT, UR4, 0x2, URZ ;  /* 0x0000000204127890 */ /* 0x000fe4000fffe0ff */
[----:B------:R-:W-:Y:S02]  /*3920*/  UIADD3 UR14, UPT, UPT, UR4, 0x4, URZ ;  /* 0x00000004040e7890 */ /* 0x000fe4000fffe0ff */
[----:B------:R-:W-:Y:S01]  /*3930*/  UIADD3 UR8, UPT, UPT, UR4, 0x6, URZ ;  /* 0x0000000604087890 */ /* 0x000fe2000fffe0ff */
[----:B------:R2:W-:Y:S01]  /*3940*/  UTCHMMA gdesc[UR4], gdesc[UR6], tmem[UR11], tmem[UR38], idesc[UR39], UP2 ;  /* 0x00ff2606040075ea */ /* 0x0005e2000900000b */
[----:B------:R-:W-:Y:S01]  /*3950*/  UPLOP3.LUT UP2, UPT, UPT, UPT, UPT, 0x80, 0x8 ;  /* 0x000000000008789c */ /* 0x000fe20003f4f070 */
[----:B------:R-:W-:Y:S01]  /*3960*/  UMOV UR19, 0x40004040 ;  /* 0x4000404000137882 */ /* 0x000fe20000000000 */
[----:B------:R-:W-:Y:S01]  /*3970*/  UMOV UR17, 0x40004040 ;  /* 0x4000404000117882 */ /* 0x000fe20000000000 */
[----:B------:R2:W-:Y:S01]  /*3980*/  UTCHMMA gdesc[UR18], gdesc[UR20], tmem[UR11], tmem[UR36], idesc[UR37], UPT ;  /* 0x00ff2414120075ea */ /* 0x0005e2000b80000b */
[----:B------:R-:W-:Y:S01]  /*3990*/  UMOV UR15, 0x40004040 ;  /* 0x40004040000f7882 */ /* 0x000fe20000000000 */
[----:B------:R-:W-:Y:S01]  /*39a0*/  UMOV UR13, 0x40004040 ;  /* 0x40004040000d7882 */ /* 0x000fe20000000000 */
[----:B------:R-:W-:Y:S01]  /*39b0*/  UMOV UR9, 0x40004040 ;  /* 0x4000404000097882 */ /* 0x000fe20000000000 */
[----:B------:R2:W-:Y:S01]  /*39c0*/  UTCHMMA gdesc[UR14], gdesc[UR16], tmem[UR11], tmem[UR34], idesc[UR35], UPT ;  /* 0x00ff22100e0075ea */ /* 0x0005e2000b80000b */
[----:B------:R2:W-:Y:S01]  /*39d0*/  UTCHMMA gdesc[UR8], gdesc[UR12], tmem[UR11], tmem[UR32], idesc[UR33], UPT ;  /* 0x00ff200c080075ea */ /* 0x0005e2000b80000b */
[----:B------:R2:W-:Y:S01]  /*39e0*/  UTCBAR.MULTICAST [UR25], URZ, UR27 ;  /* 0x000000ff190073e9 */ /* 0x0005e2000800081b */
[----:B------:R-:W-:Y:S01]  /*39f0*/  UMOV UR10, UR24 ;  /* 0x00000018000a7c82 */ /* 0x000fe20008000000 */
[----:B------:R-:W-:Y:S05]  /*3a00*/  BRA.U UP3, `(.L_x_65) ;  /* 0xfffffffd03507547 */ /* 0x000fea000b83ffff */
.L_x_62:
[----:B--2---:R-:W-:Y:S01]  /*3a10*/  UIADD3 UR4, UPT, UPT, UR30, 0x1, URZ ;  /* 0x000000011e047890 */ /* 0x004fe2000fffe0ff */
[C---:B------:R-:W-:Y:S01]  /*3a20*/  ISETP.NE.AND P0, PT, R10.reuse, 0x2, PT ;  /* 0x000000020a00780c */ /* 0x040fe20003f05270 */
[----:B------:R-:W-:Y:S02]  /*3a30*/  UIADD3 UR5, UPT, UPT, UR31, 0xb0, URZ ;  /* 0x000000b01f057890 */ /* 0x000fe4000fffe0ff */
[----:B------:R-:W-:Y:S01]  /*3a40*/  UISETP.NE.AND UP0, UPT, UR4, 0x4, UPT ;  /* 0x000000040400788c */ /* 0x000fe2000bf05270 */
[----:B-1----:R-:W-:Y:S02]  /*3a50*/  SEL R0, RZ, 0x1, P0 ;  /* 0x00000001ff007807 */ /* 0x002fe40000000000 */
[----:B------:R-:W-:Y:S01]  /*3a60*/  SEL R10, R10, RZ, P0 ;  /* 0x000000ff0a0a7207 */ /* 0x000fe20000000000 */
[----:B------:R-:W-:Y:S01]  /*3a70*/  USEL UR6, URZ, 0x1, UP0 ;  /* 0x00000001ff067887 */ /* 0x000fe20008000000 */
[----:B------:R-:W-:Y:S01]  /*3a80*/  LOP3.LUT R9, R9, R0, RZ, 0x3c, !PT ;  /* 0x0000000009097212 */ /* 0x000fe200078e3cff */
[----:B------:R-:W-:Y:S01]  /*3a90*/  USEL UR30, UR4, URZ, UP0 ;  /* 0x000000ff041e7287 */ /* 0x000fe20008000000 */
[----:B------:R1:W-:Y:S03]  /*3aa0*/  UTCBAR [UR5], URZ ;  /* 0x000000ff050073e9 */ /* 0x0003e600080000ff */
[----:B------:R-:W-:Y:S01]  /*3ab0*/  LOP3.LUT R11, R11, UR6, RZ, 0x3c, !PT ;  /* 0x000000060b0b7c12 */ /* 0x000fe2000f8e3cff */
[----:B------:R-:W-:Y:S07]  /*3ac0*/  @P1 BRA `(.L_x_66) ;  /* 0xfffffff800881947 */ /* 0x000fee000383ffff */
[----:B------:R-:W2:Y:S01]  /*3ad0*/  S2UR UR8, SR_CgaCtaId ;  /* 0x00000000000879c3 */ /* 0x000ea20000008800 */
[----:B------:R-:W-:Y:S01]  /*3ae0*/  ELECT P0, URZ, PT ;  /* 0x0000000000ff782f */ /* 0x000fe20003800000 */
[----:B------:R-:W-:Y:S01]  /*3af0*/  IMAD.MOV.U32 R0, RZ, RZ, 0x1 ;  /* 0x00000001ff007424 */ /* 0x000fe200078e00ff */
[----:B------:R-:W-:Y:S01]  /*3b00*/  UIADD3 UR26, UPT, UPT, UR26, 0xd0, URZ ;  /* 0x000000d01a1a7890 */ /* 0x000fe2000fffe0ff */
[----:B------:R-:W-:Y:S01]  /*3b10*/  SHF.L.U32 R3, R11, 0x1f, RZ ;  /* 0x0000001f0b037819 */ /* 0x000fe200000006ff */
[----:B------:R-:W-:-:S03]  /*3b20*/  UMOV UR4, 0x40 ;  /* 0x0000004000047882 */ /* 0x000fc60000000000 */
[----:B------:R-:W-:Y:S01]  /*3b30*/  UVIRTCOUNT.DEALLOC.SMPOOL 0x80 ;  /* 0x000000800000784c */ /* 0x000fe20000000000 */
[----:B--2---:R-:W-:Y:S02]  /*3b40*/  ULEA UR8, UR8, UR4, 0x18 ;  /* 0x0000000408087291 */ /* 0x004fe4000f8ec0ff */
[----:B------:R-:W-:-:S07]  /*3b50*/  ULEA UR4, UR30, UR26, 0x3 ;  /* 0x0000001a1e047291 */ /* 0x000fce000f8e18ff */
[----:B------:R2:W-:Y:S02]  /*3b60*/  @P0 STS.U8 [UR8+0x1c], R0 ;  /* 0x00001c00ff000988 */ /* 0x0005e40008000008 */
[----:B------:R-:W4:Y:S02]  /*3b70*/  SYNCS.PHASECHK.TRANS64.TRYWAIT P0, [UR4], R3 ;  /* 0x00000003ff0075a7 */ /* 0x000f240008001104 */
[----:B--2-4-:R-:W-:Y:S05]  /*3b80*/  @!P0 BRA `(.L_x_67) ;  /* 0x0000006000508947 */ /* 0x014fea0003800000 */
.L_x_158:
[----:B------:R-:W-:-:S04]  /*3b90*/  UIADD3 UR4, UPT, UPT, UR30, 0x1, URZ ;  /* 0x000000011e047890 */ /* 0x000fc8000fffe0ff */
[----:B------:R-:W-:-:S04]  /*3ba0*/  UISETP.NE.AND UP0, UPT, UR4, 0x4, UPT ;  /* 0x000000040400788c */ /* 0x000fc8000bf05270 */
[----:B------:R-:W-:Y:S02]  /*3bb0*/  USEL UR6, URZ, 0x1, UP0 ;  /* 0x00000001ff067887 */ /* 0x000fe40008000000 */
[----:B------:R-:W-:-:S04]  /*3bc0*/  USEL UR4, UR4, URZ, UP0 ;  /* 0x000000ff04047287 */ /* 0x000fc80008000000 */
[----:B-1----:R-:W-:Y:S01]  /*3bd0*/  ULEA UR5, UR4, UR26, 0x3 ;  /* 0x0000001a04057291 */ /* 0x002fe2000f8e18ff */
[----:B------:R-:W-:-:S04]  /*3be0*/  LOP3.LUT R2, R11, UR6, RZ, 0x3c, !PT ;  /* 0x000000060b027c12 */ /* 0x000fc8000f8e3cff */
[----:B--2---:R-:W-:-:S04]  /*3bf0*/  SHF.L.U32 R3, R2, 0x1f, RZ ;  /* 0x0000001f02037819 */ /* 0x004fc800000006ff */
[----:B------:R-:W1:Y:S02]  /*3c00*/  SYNCS.PHASECHK.TRANS64.TRYWAIT P0, [UR5], R3 ;  /* 0x00000003ff0075a7 */ /* 0x000e640008001105 */
[----:B-1----:R-:W-:Y:S05]  /*3c10*/  @!P0 BRA `(.L_x_68) ;  /* 0x0000006000448947 */ /* 0x002fea0003800000 */
.L_x_160:
        /* <DEDUP_REMOVED lines=9> */
.L_x_162:
[----:B------:R-:W-:-:S04]  /*3cb0*/  UIADD3 UR4, UPT, UPT, UR4, 0x1, URZ ;  /* 0x0000000104047890 */ /* 0x000fc8000fffe0ff */
[----:B------:R-:W-:-:S04]  /*3cc0*/  UISETP.NE.AND UP0, UPT, UR4, 0x4, UPT ;  /* 0x000000040400788c */ /* 0x000fc8000bf05270 */
[----:B------:R-:W-:Y:S02]  /*3cd0*/  USEL UR5, URZ, 0x1, UP0 ;  /* 0x00000001ff057887 */ /* 0x000fe40008000000 */
[----:B------:R-:W-:-:S04]  /*3ce0*/  USEL UR4, UR4, URZ, UP0 ;  /* 0x000000ff04047287 */ /* 0x000fc80008000000 */
[----:B------:R-:W-:Y:S01]  /*3cf0*/  ULEA UR4, UR4, UR26, 0x3 ;  /* 0x0000001a04047291 */ /* 0x000fe2000f8e18ff */
[----:B-1----:R-:W-:-:S04]  /*3d00*/  LOP3.LUT R3, R2, UR5, RZ, 0x3c, !PT ;  /* 0x0000000502037c12 */ /* 0x002fc8000f8e3cff */
[----:B------:R-:W-:-:S04]  /*3d10*/  SHF.L.U32 R3, R3, 0x1f, RZ ;  /* 0x0000001f03037819 */ /* 0x000fc800000006ff */
[----:B------:R-:W1:Y:S02]  /*3d20*/  SYNCS.PHASECHK.TRANS64.TRYWAIT P0, [UR4], R3 ;  /* 0x00000003ff0075a7 */ /* 0x000e640008001104 */
[----:B-1----:R-:W-:Y:S05]  /*3d30*/  @!P0 BRA `(.L_x_70) ;  /* 0x00000060002c8947 */ /* 0x002fea0003800000 */
.L_x_164:
[----:B------:R-:W-:Y:S01]  /*3d40*/  NOP ;  /* 0x0000000000007918 */ /* 0x000fe20000000000 */
[----:B-1----:R-:W1:Y:S01]  /*3d50*/  LDS R0, [UR8+0x14] ;  /* 0x00001408ff007984 */ /* 0x002e620008000800 */
[----:B------:R-:W-:Y:S01]  /*3d60*/  ULOP3.LUT UR4, UR42, 0xffff, URZ, 0xc0, !UPT ;  /* 0x0000ffff2a047892 */ /* 0x000fe2000f8ec0ff */
[----:B------:R-:W-:Y:S01]  /*3d70*/  UMOV UR5, 0xffff ;  /* 0x0000ffff00057882 */ /* 0x000fe20000000000 */
[----:B------:R-:W-:Y:S02]  /*3d80*/  UMOV UR6, 0x1 ;  /* 0x0000000100067882 */ /* 0x000fe40000000000 */
[----:B------:R-:W-:-:S04]  /*3d90*/  USHF.R.U32.HI UR4, URZ, 0x5, UR4 ;  /* 0x00000005ff047899 */ /* 0x000fc80008011604 */
[----:B------:R-:W-:Y:S02]  /*3da0*/  USHF.L.U32 UR5, UR5, UR4, URZ ;  /* 0x0000000405057299 */ /* 0x000fe400080006ff */
[----:B------:R-:W-:-:S04]  /*3db0*/  USHF.L.U32 UR4, UR6, UR4, URZ ;  /* 0x0000000406047299 */ /* 0x000fc800080006ff */
[----:B-1----:R-:W-:-:S04]  /*3dc0*/  LOP3.LUT R0, R0, UR5, RZ, 0xc0, !PT ;  /* 0x0000000500007c12 */ /* 0x002fc8000f8ec0ff */
[----:B------:R-:W-:-:S13]  /*3dd0*/  ISETP.NE.AND P0, PT, R0, UR5, PT ;  /* 0x0000000500007c0c */ /* 0x000fda000bf05270 */
[----:B------:R-:W-:Y:S05]  /*3de0*/  @P0 BRA `(.L_x_71) ;  /* 0x0000000000580947 */ /* 0x000fea0003800000 */
[----:B------:R-:W1:Y:S02]  /*3df0*/  LDS R0, [UR8+0x18] ;  /* 0x00001808ff007984 */ /* 0x000e640008000800 */
[----:B-1----:R-:W-:-:S04]  /*3e00*/  LOP3.LUT R0, R0, UR4, RZ, 0xc0, !PT ;  /* 0x0000000400007c12 */ /* 0x002fc8000f8ec0ff */
[----:B------:R-:W-:-:S13]  /*3e10*/  ISETP.NE.AND P0, PT, R0, UR4, PT ;  /* 0x0000000400007c0c */ /* 0x000fda000bf05270 */
[----:B------:R-:W-:Y:S05]  /*3e20*/  @P0 BRA `(.L_x_72) ;  /* 0x00000000003c0947 */ /* 0x000fea0003800000 */
[----:B------:R-:W1:Y:S01]  /*3e30*/  S2R R2, SR_LANEID ;  /* 0x0000000000027919 */ /* 0x000e620000000000 */
[----:B------:R-:W-:Y:S01]  /*3e40*/  ULOP3.LUT UR5, URZ, UR5, URZ, 0x33, !UPT ;  /* 0x00000005ff057292 */ /* 0x000fe2000f8e33ff */
[----:B------:R-:W-:Y:S01]  /*3e50*/  LOP3.LUT R4, RZ, UR4, RZ, 0x33, !PT ;  /* 0x00000004ff047c12 */ /* 0x000fe2000f8e33ff */
[----:B------:R-:W-:Y:S02]  /*3e60*/  VOTEU.ANY UR4, UPT, PT ;  /* 0x0000000000047886 */ /* 0x000fe400038e0100 */
[----:B------:R-:W-:Y:S01]  /*3e70*/  UFLO.U32 UR4, UR4 ;  /* 0x00000004000472bd */ /* 0x000fe200080e0000 */
[----:B------:R-:W2:Y:S01]  /*3e80*/  REDUX UR6, R4 ;  /* 0x00000000040673c4 */ /* 0x000ea20000000000 */
[----:B------:R-:W-:-:S06]  /*3e90*/  IMAD.U32 R0, RZ, RZ, UR5 ;  /* 0x00000005ff007e24 */ /* 0x000fcc000f8e00ff */
[----:B------:R4:W-:Y:S01]  /*3ea0*/  UTCATOMSWS.AND URZ, UR5 ;  /* 0x0000000500ff79e3 */ /* 0x0009e20008000000 */
[----:B------:R-:W3:Y:S01]  /*3eb0*/  REDUX UR7, R0 ;  /* 0x00000000000773c4 */ /* 0x000ee20000000000 */
[----:B-1----:R-:W-:Y:S01]  /*3ec0*/  ISETP.EQ.U32.AND P0, PT, R2, UR4, PT ;  /* 0x0000000402007c0c */ /* 0x002fe2000bf02070 */
[----:B--2---:R-:W-:Y:S01]  /*3ed0*/  IMAD.U32 R2, RZ, RZ, UR6 ;  /* 0x00000006ff027e24 */ /* 0x004fe2000f8e00ff */
[----:B---3--:R-:W-:-:S11]  /*3ee0*/  MOV R3, UR7 ;  /* 0x0000000700037c02 */ /* 0x008fd60008000f00 */
[----:B------:R4:W-:Y:S04]  /*3ef0*/  @P0 ATOMS.AND RZ, [UR8+0x14], R3 ;  /* 0x00001403ffff098c */ /* 0x0009e8000a800008 */
[----:B------:R4:W-:Y:S01]  /*3f00*/  @P0 ATOMS.AND RZ, [UR8+0x18], R2 ;  /* 0x00001802ffff098c */ /* 0x0009e2000a800008 */
[----:B------:R-:W-:Y:S05]  /*3f10*/  BRA `(.L_x_73) ;  /* 0x0000000000147947 */ /* 0x000fea0003800000 */
.L_x_72:
[----:B------:R-:W-:Y:S02]  /*3f20*/  MOV R2, 0x3f40 ;  /* 0x00003f4000027802 */ /* 0x000fe40000000f00 */
[----:B---3-5:R-:W-:Y:S05]  /*3f30*/  CALL.REL.NOINC `($__internal_0_$__cuda_sm10x_tcgen05_guardrail_trap_col_being_dealloced_not_returned_by_alloc) ;  /* 0x0000006400147944 */ /* 0x028fea0003c00000 */
[----:B------:R-:W-:Y:S05]  /*3f40*/  BRA `(.L_x_73) ;  /* 0x0000000000087947 */ /* 0x000fea0003800000 */
.L_x_71:
[----:B------:R-:W-:Y:S02]  /*3f50*/  MOV R2, 0x3f70 ;  /* 0x00003f7000027802 */ /* 0x000fe40000000f00 */
[----:B---3-5:R-:W-:Y:S05]  /*3f60*/  CALL.REL.NOINC `($__internal_2_$__cuda_sm10x_tcgen05_guardrail_trap_unallocated_columns_being_dealloced) ;  /* 0x0000006400207944 */ /* 0x028fea0003c00000 */
.L_x_73:
[----:B------:R-:W-:Y:S01]  /*3f70*/  NOP ;  /* 0x0000000000007918 */ /* 0x000fe20000000000 */
[----:B----4-:R-:W-:Y:S05]  /*3f80*/  EXIT ;  /* 0x000000000000794d */ /* 0x010fea0003800000 */
.L_x_55:
[----:B------:R-:W-:-:S09]  /*3f90*/  UISETP.NE.OR UP0, UPT, UR18, 0x3, !UP3 ;  /* 0x000000031200788c */ /* 0x000fd2000df05670 */
[----:B------:R-:W-:Y:S05]  /*3fa0*/  BRA.U UP0, `(.L_x_74) ;  /* 0x0000001100887547 */ /* 0x000fea000b800000 */
[----:B------:R-:W2:Y:S01]  /*3fb0*/  LDCU.64 UR4, c[0x0][0x888] ;  /* 0x00011100ff0477ac */ /* 0x000ea20008000a00 */
[----:B------:R-:W3:Y:S01]  /*3fc0*/  S2UR UR8, SR_CgaCtaId ;  /* 0x00000000000879c3 */ /* 0x000ee20000008800 */
[----:B------:R-:W-:Y:S02]  /*3fd0*/  HFMA2 R9, -RZ, RZ, 0, 0 ;  /* 0x00000000ff097431 */ /* 0x000fe400000001ff */
[----:B------:R-:W-:Y:S01]  /*3fe0*/  IMAD.MOV.U32 R11, RZ, RZ, 0x1 ;  /* 0x00000001ff0b7424 */ /* 0x000fe200078e00ff */
[----:B------:R-:W4:Y:S01]  /*3ff0*/  LDCU UR40, c[0x0][0x370] ;  /* 0x00006e00ff2877ac */ /* 0x000f220008000800 */
[----:B------:R-:W-:Y:S01]  /*4000*/  IMAD.MOV.U32 R10, RZ, RZ, RZ ;  /* 0x000000ffff0a7224 */ /* 0x000fe200078e00ff */
[----:B------:R-:W-:Y:S01]  /*4010*/  MOV R3, 0x2000 ;  /* 0x0000200000037802 */ /* 0x000fe20000000f00 */
[----:B------:R-:W4:Y:S01]  /*4020*/  LDCU.128 UR44, c[0x0][0xb10] ;  /* 0x00016200ff2c77ac */ /* 0x000f220008000c00 */
[----:B------:R-:W1:Y:S01]  /*4030*/  LDC.64 R12, c[0x0][0x348] ;  /* 0x0000d200ff0c7b82 */ /* 0x000e620000000a00 */
[----:B------:R-:W3:Y:S01]  /*4040*/  LDCU UR37, c[0x0][0x374] ;  /* 0x00006e80ff2577ac */ /* 0x000ee20008000800 */
[----:B------:R-:W3:Y:S01]  /*4050*/  LDCU.64 UR38, c[0x0][0x890] ;  /* 0x00011200ff2677ac */ /* 0x000ee20008000a00 */
[----:B------:R-:W3:Y:S01]  /*4060*/  LDCU UR15, c[0x0][0xb0c] ;  /* 0x00016180ff0f77ac */ /* 0x000ee20008000800 */
[----:B--2---:R-:W-:Y:S01]  /*4070*/  UISETP.NE.U32.AND UP0, UPT, UR4, URZ, UPT ;  /* 0x000000ff0400728c */ /* 0x004fe2000bf05070 */
[----:B------:R-:W2:Y:S01]  /*4080*/  LDCU UR54, c[0x0][0xb20] ;  /* 0x00016400ff3677ac */ /* 0x000ea20008000800 */
[----:B------:R-:W2:Y:S01]  /*4090*/  LDCU UR4, c[0x0][0xb30] ;  /* 0x00016600ff0477ac */ /* 0x000ea20008000800 */
[----:B------:R-:W-:Y:S01]  /*40a0*/  UMOV UR21, 0x400 ;  /* 0x0000040000157882 */ /* 0x000fe20000000000 */
[----:B----4-:R-:W-:-:S02]  /*40b0*/  UIMAD.WIDE.U32 UR52, UR40, UR44, URZ ;  /* 0x0000002c283472a5 */ /* 0x010fc4000f8e00ff */
[----:B---3--:R-:W-:Y:S02]  /*40c0*/  UIMAD.WIDE.U32 UR6, UR37, UR47, URZ ;  /* 0x0000002f250672a5 */ /* 0x008fe4000f8e00ff */
[----:B------:R-:W-:Y:S02]  /*40d0*/  ULEA UR21, UR8, UR21, 0x18 ;  /* 0x0000001508157291 */ /* 0x000fe4000f8ec0ff */
[----:B------:R-:W-:Y:S02]  /*40e0*/  USEL UR41, URZ, 0x1, UP6 ;  /* 0x00000001ff297887 */ /* 0x000fe4000b000000 */
[----:B------:R-:W-:Y:S02]  /*40f0*/  UISETP.NE.U32.AND UP6, UPT, UR38, URZ, UPT ;  /* 0x000000ff2600728c */ /* 0x000fe4000bfc5070 */
[----:B------:R-:W-:Y:S02]  /*4100*/  UIADD3 UR43, UPT, UPT, UR21, 0x58, URZ ;  /* 0x00000058152b7890 */ /* 0x000fe4000fffe0ff */
[----:B------:R-:W-:-:S02]  /*4110*/  UIADD3 UR33, UPT, UPT, UR21, 0x40, URZ ;  /* 0x0000004015217890 */ /* 0x000fc4000fffe0ff */
[----:B------:R-:W-:Y:S02]  /*4120*/  UIADD3 UR25, UPT, UPT, UR21, 0x48, URZ ;  /* 0x0000004815197890 */ /* 0x000fe4000fffe0ff */
[----:B------:R-:W-:Y:S02]  /*4130*/  UIADD3 UR17, UPT, UPT, UR21, 0x50, URZ ;  /* 0x0000005015117890 */ /* 0x000fe4000fffe0ff */
[----:B------:R-:W-:Y:S02]  /*4140*/  UISETP.NE.AND.EX UP5, UPT, UR5, URZ, UPT, UP0 ;  /* 0x000000ff0500728c */ /* 0x000fe4000bfa5300 */
[----:B------:R-:W-:Y:S01]  /*4150*/  UISETP.NE.AND UP0, UPT, UR42, 0x1, UPT ;  /* 0x000000012a00788c */ /* 0x000fe2000bf05270 */
[----:B------:R-:W-:Y:S01]  /*4160*/  UMOV UR52, UR53 ;  /* 0x0000003500347c82 */ /* 0x000fe20008000000 */
[----:B------:R-:W-:Y:S01]  /*4170*/  UMOV UR51, UR7 ;  /* 0x0000000700337c82 */ /* 0x000fe20008000000 */
[----:B------:R-:W-:Y:S02]  /*4180*/  UISETP.NE.AND UP0, UPT, UR15, 0x1, UPT ;  /* 0x000000010f00788c */ /* 0x000fe4000bf05270 */
[----:B------:R-:W-:-:S02]  /*4190*/  UPLOP3.LUT UP4, UPT, UPT, UPT, UPT, 0x40, 0x4 ;  /* 0x000000000004789c */ /* 0x000fc40003f8e870 */
[----:B------:R-:W-:Y:S01]  /*41a0*/  UISETP.GE.AND UP2, UPT, UR42, 0x1, UPT ;  /* 0x000000012a00788c */ /* 0x000fe2000bf46270 */
[----:B------:R-:W3:Y:S01]  /*41b0*/  LDCU.64 UR22, c[0x0][0xb28] ;  /* 0x00016500ff1677ac */ /* 0x000ee20008000a00 */
[----:B------:R-:W-:Y:S02]  /*41c0*/  UISETP.NE.AND.EX UP6, UPT, UR39, URZ, UPT, UP6 ;  /* 0x000000ff2700728c */ /* 0x000fe4000bfc5360 */
[----:B------:R-:W-:Y:S02]  /*41d0*/  UPRMT UR43, UR8, 0x654, UR43 ;  /* 0x00000654082b7896 */ /* 0x000fe4000800002b */
[----:B------:R-:W-:Y:S02]  /*41e0*/  UPRMT UR50, UR8, 0x654, UR33 ;  /* 0x0000065408327896 */ /* 0x000fe40008000021 */
[----:B------:R-:W-:Y:S02]  /*41f0*/  UPRMT UR49, UR8, 0x654, UR25 ;  /* 0x0000065408317896 */ /* 0x000fe40008000019 */
[----:B------:R-:W-:-:S02]  /*4200*/  UPRMT UR48, UR8, 0x654, UR17 ;  /* 0x0000065408307896 */ /* 0x000fc40008000011 */
[----:B------:R-:W-:Y:S02]  /*4210*/  USHF.R.U32.HI UR52, URZ, UR45, UR52 ;  /* 0x0000002dff347299 */ /* 0x000fe40008011634 */
[----:B--2---:R-:W-:Y:S02]  /*4220*/  USHF.R.U32.HI UR51, URZ, UR54, UR51 ;  /* 0x00000036ff337299 */ /* 0x004fe40008011633 */
[----:B------:R-:W-:Y:S02]  /*4230*/  UISETP.NE.AND UP0, UPT, UR46, 0x1, UPT ;  /* 0x000000012e00788c */ /* 0x000fe4000bf05270 */
[----:B-1----:R-:W-:-:S11]  /*4240*/  UISETP.NE.AND UP3, UPT, UR4, 0x1, UPT ;  /* 0x000000010400788c */ /* 0x002fd6000bf65270 */
.L_x_85:
[C---:B------:R-:W-:Y:S02]  /*4250*/  LEA R8, R10.reuse, UR21, 0x3 ;  /* 0x000000150a087c11 */ /* 0x040fe4000f8e18ff */
[----:B------:R-:W-:Y:S02]  /*4260*/  SHF.L.U32 R5, R9, 0x1f, RZ ;  /* 0x0000001f09057819 */ /* 0x000fe400000006ff */
[----:B------:R-:W-:Y:S02]  /*4270*/  LEA R6, R10, UR21, 0x4 ;  /* 0x000000150a067c11 */ /* 0x000fe4000f8e20ff */
[----:B-1----:R-:W1:Y:S02]  /*4280*/  SYNCS.PHASECHK.TRANS64.TRYWAIT P0, [R8+URZ+0x90], R5 ;  /* 0x00009005080075a7 */ /* 0x002e6400080011ff */
[----:B-1----:R-:W-:Y:S05]  /*4290*/  @!P0 BRA `(.L_x_75) ;  /* 0x0000005800ec8947 */ /* 0x002fea0003800000 */
.L_x_165:
[----:B-1----:R-:W1:Y:S01]  /*42a0*/  LDS.128 R4, [R6+0x120] ;  /* 0x0001200006047984 */ /* 0x002e620000000c00 */
[----:B------:R-:W-:Y:S01]  /*42b0*/  UISETP.GE.AND UP0, UPT, UR42, 0x1, UPT ;  /* 0x000000012a00788c */ /* 0x000fe2000bf06270 */
[----:B------:R-:W-:Y:S01]  /*42c0*/  @!PT LDS RZ, [RZ] ;  /* 0x00000000fffff984 */ /* 0x000fe20000000800 */
[----:B------:R-:W-:Y:S01]  /*42d0*/  @!PT LDS RZ, [RZ] ;  /* 0x00000000fffff984 */ /* 0x000fe20000000800 */
[----:B------:R-:W-:Y:S01]  /*42e0*/  @!PT LDS RZ, [RZ] ;  /* 0x00000000fffff984 */ /* 0x000fe20000000800 */
[----:B------:R-:W-:Y:S01]  /*42f0*/  @!PT LDS RZ, [RZ] ;  /* 0x00000000fffff984 */ /* 0x000fe20000000800 */
[----:B------:R2:W-:Y:S06]  /*4300*/  MEMBAR.ALL.CTA ;  /* 0x0000000000007992 */ /* 0x0005ec0000008000 */
[----:B--2---:R-:W2:Y:S01]  /*4310*/  FENCE.VIEW.ASYNC.S ;  /* 0x00000000000073c6 */ /* 0x004ea20000000000 */
[----:B-1----:R-:W-:Y:S11]  /*4320*/  LOP3.LUT P0, RZ, R6, 0x1, RZ, 0xc0, !PT ;  /* 0x0000000106ff7812 */ /* 0x002ff6000780c0ff */
[----:B------:R-:W-:Y:S02]  /*4330*/  @!UPT UIADD3 URZ, UPT, UPT, URZ, URZ, URZ ;  /* 0x000000fffffff290 */ /* 0x000fe4000fffe0ff */
[----:B--2---:R-:W-:Y:S01]  /*4340*/  VOTEU.ANY UP2, P0 ;  /* 0x0000000000ff7886 */ /* 0x004fe20000040100 */
[----:B------:R-:W-:Y:S11]  /*4350*/  PLOP3.LUT P0, PT, PT, PT, UP2, 0x80, 0x8 ;  /* 0x000000000008781c */ /* 0x000ff60003f0f028 */
[----:B------:R-:W-:Y:S02]  /*4360*/  @!UPT UIADD3 URZ, UPT, UPT, URZ, URZ, URZ ;  /* 0x000000fffffff290 */ /* 0x000fe4000fffe0ff */
[----:B------:R-:W-:Y:S02]  /*4370*/  @P0 SHF.R.U32.HI R0, RZ, 0x10, R5 ;  /* 0x00000010ff000819 */ /* 0x000fe40000011605 */
[----:B------:R-:W-:Y:S02]  /*4380*/  @P0 MOV R2, R4 ;  /* 0x0000000400020202 */ /* 0x000fe40000000f00 */
[----:B------:R-:W-:Y:S01]  /*4390*/  @P0 R2UR UR4, R0 ;  /* 0x00000000000402ca */ /* 0x000fe200000e0000 */
[----:B------:R-:W-:Y:S01]  /*43a0*/  VIADD R0, R8, 0xa0 ;  /* 0x000000a008007836 */ /* 0x000fe20000000000 */
[----:B------:R-:W-:Y:S02]  /*43b0*/  @P0 LOP3.LUT R4, R5, 0xffff, RZ, 0xc0, !PT ;  /* 0x0000ffff05040812 */ /* 0x000fe400078ec0ff */
[----:B------:R-:W-:Y:S02]  /*43c0*/  @P0 R2UR UR6, R2 ;  /* 0x00000000020602ca */ /* 0x000fe400000e0000 */
[----:B------:R-:W-:Y:S02]  /*43d0*/  PRMT R0, RZ, 0x654, R0 ;  /* 0x00000654ff007816 */ /* 0x000fe40000000000 */
[----:B------:R-:W-:Y:S02]  /*43e0*/  @P0 R2UR UR5, R4 ;  /* 0x00000000040502ca */ /* 0x000fe400000e0000 */
[----:B------:R1:W-:Y:S03]  /*43f0*/  SYNCS.ARRIVE.TRANS64.RED.A1T0 RZ, [R0+URZ], RZ ;  /* 0x000000ff00ff79a7 */ /* 0x0003e600081004ff */
[----:B------:R-:W-:Y:S04]  /*4400*/  @UP2 UMOV UR29, UR4 ;  /* 0x00000004001d2c82 */ /* 0x000fe80008000000 */
[----:B------:R-:W-:Y:S04]  /*4410*/  @UP2 UMOV UR14, UR6 ;  /* 0x00000006000e2c82 */ /* 0x000fe80008000000 */
[----:B------:R-:W-:Y:S01]  /*4420*/  @UP2 UMOV UR13, UR5 ;  /* 0x00000005000d2c82 */ /* 0x000fe20008000000 */
[----:B------:R-:W-:Y:S05]  /*4430*/  BRA.U !UP0, `(.L_x_76) ;  /* 0x0000000108c07547 */ /* 0x000fea000b800000 */
[----:B------:R-:W-:Y:S02]  /*4440*/  UIMAD.WIDE.U32 UR18, UR13, UR47, URZ ;  /* 0x0000002f0d1272a5 */ /* 0x000fe4000f8e00ff */
[----:B------:R-:W-:Y:S02]  /*4450*/  UP2UR UR16, UPR, URZ, 0x4 ;  /* 0x00000004ff107883 */ /* 0x000fe40008000000 */
[----:B------:R-:W-:Y:S02]  /*4460*/  UISETP.NE.AND UP2, UPT, UR46, 0x1, UPT ;  /* 0x000000012e00788c */ /* 0x000fe4000bf45270 */
[----:B------:R-:W-:Y:S02]  /*4470*/  UIMAD.WIDE.U32 UR26, UR14, UR44, URZ ;  /* 0x0000002c0e1a72a5 */ /* 0x000fe4000f8e00ff */
[----:B------:R-:W-:Y:S02]  /*4480*/  USEL UR4, UR37, UR51, !UP2 ;  /* 0x0000003325047287 */ /* 0x000fe4000d000000 */
[----:B------:R-:W-:Y:S02]  /*4490*/  UISETP.NE.AND UP0, UPT, UR15, 0x1, UPT ;  /* 0x000000010f00788c */ /* 0x000fe4000bf05270 */
[----:B------:R-:W-:Y:S02]  /*44a0*/  UP2UR UR20, UPR, URZ, 0x2 ;  /* 0x00000002ff147883 */ /* 0x000fe40008000000 */
[----:B------:R-:W-:Y:S02]  /*44b0*/  UISETP.NE.AND UP1, UPT, UR42, 0x1, UPT ;  /* 0x000000012a00788c */ /* 0x000fe4000bf25270 */
[----:B---3--:R-:W-:Y:S02]  /*44c0*/  UIMAD.WIDE.U32 UR8, UR4, UR22, URZ ;  /* 0x00000016040872a5 */ /* 0x008fe4000f8e00ff */
[----:B------:R-:W-:Y:S01]  /*44d0*/  USEL UR7, UR40, UR52, !UP0 ;  /* 0x0000003428077287 */ /* 0x000fe2000c000000 */
[----:B------:R-:W-:Y:S02]  /*44e0*/  UMOV UR5, UR19 ;  /* 0x0000001300057c82 */ /* 0x000fe40008000000 */
[----:B------:R-:W-:Y:S02]  /*44f0*/  USHF.R.U32.HI UR6, URZ, UR54, UR5 ;  /* 0x00000036ff067299 */ /* 0x000fe40008011605 */
[----:B------:R-:W-:Y:S02]  /*4500*/  UIMAD.WIDE.U32 UR10, UR7, UR22, URZ ;  /* 0x00000016070a72a5 */ /* 0x000fe4000f8e00ff */
[----:B------:R-:W-:Y:S02]  /*4510*/  USEL UR6, UR13, UR6, !UP2 ;  /* 0x000000060d067287 */ /* 0x000fe4000d000000 */
[----:B------:R-:W-:Y:S01]  /*4520*/  UISETP.NE.AND UP2, UPT, UR16, URZ, UPT ;  /* 0x000000ff1000728c */ /* 0x000fe2000bf45270 */
[----:B------:R-:W-:Y:S02]  /*4530*/  UMOV UR5, UR27 ;  /* 0x0000001b00057c82 */ /* 0x000fe40008000000 */
[----:B------:R-:W-:Y:S03]  /*4540*/  USHF.R.U32.HI UR12, URZ, UR45, UR5 ;  /* 0x0000002dff0c7299 */ /* 0x000fe60008011605 */
[----:B------:R-:W-:Y:S02]  /*4550*/  UMOV UR5, UR9 ;  /* 0x0000000900057c82 */ /* 0x000fe40008000000 */
[----:B------:R-:W-:Y:S03]  /*4560*/  @UP1 USHF.R.U32.HI UR4, URZ, UR23, UR5 ;  /* 0x00000017ff041299 */ /* 0x000fe60008011605 */
[----:B------:R-:W-:Y:S01]  /*4570*/  UMOV UR5, UR11 ;  /* 0x0000000b00057c82 */ /* 0x000fe20008000000 */
[----:B------:R-:W-:Y:S02]  /*4580*/  UIMAD UR4, UR42, UR4, URZ ;  /* 0x000000042a0472a4 */ /* 0x000fe4000f8e02ff */
[----:B------:R-:W-:Y:S02]  /*4590*/  @UP1 USHF.R.U32.HI UR7, URZ, UR23, UR5 ;  /* 0x00000017ff071299 */ /* 0x000fe40008011605 */
[----:B------:R-:W-:Y:S02]  /*45a0*/  USEL UR5, UR14, UR12, !UP0 ;  /* 0x0000000c0e057287 */ /* 0x000fe4000c000000 */
[----:B------:R-:W-:Y:S02]  /*45b0*/  UIMAD.WIDE.U32 UR10, UR6, UR22, URZ ;  /* 0x00000016060a72a5 */ /* 0x000fe4000f8e00ff */
[----:B------:R-:W-:Y:S02]  /*45c0*/  UIMAD UR8, UR42, UR7, URZ ;  /* 0x000000072a0872a4 */ /* 0x000fe4000f8e02ff */
[----:B------:R-:W-:Y:S03]  /*45d0*/  UISETP.GE.AND UP0, UPT, UR6, UR4, UPT ;  /* 0x000000040600728c */ /* 0x000fe6000bf06270 */
[----:B------:R-:W-:Y:S01]  /*45e0*/  UMOV UR4, UR11 ;  /* 0x0000000b00047c82 */ /* 0x000fe20008000000 */
[----:B------:R-:W-:Y:S02]  /*45f0*/  UISETP.GE.OR UP0, UPT, UR5, UR8, UP0 ;  /* 0x000000080500728c */ /* 0x000fe40008706670 */
[----:B------:R-:W-:Y:S02]  /*4600*/  USHF.R.U32.HI UR4, URZ, UR23, UR4 ;  /* 0x00000017ff047299 */ /* 0x000fe40008011604 */
[----:B------:R-:W-:Y:S02]  /*4610*/  UIMAD.WIDE.U32 UR8, UR5, UR22, URZ ;  /* 0x00000016050872a5 */ /* 0x000fe4000f8e00ff */
[----:B------:R-:W-:Y:S04]  /*4620*/  USEL UR10, UR6, UR4, !UP1 ;  /* 0x00000004060a7287 */ /* 0x000fe8000c800000 */
[----:B------:R-:W-:Y:S01]  /*4630*/  UIADD3 UR11, UPT, UPT, -UR10, URZ, URZ ;  /* 0x000000ff0a0b7290 */ /* 0x000fe2000fffe1ff */
[----:B------:R-:W-:Y:S02]  /*4640*/  @!UP0 UMOV UR4, UR9 ;  /* 0x0000000900048c82 */ /* 0x000fe40008000000 */
[----:B------:R-:W-:Y:S02]  /*4650*/  @!UP0 USHF.R.U32.HI UR4, URZ, UR23, UR4 ;  /* 0x00000017ff048299 */ /* 0x000fe40008011604 */
[----:B------:R-:W-:Y:S02]  /*4660*/  UIMAD UR8, UR42, UR11, UR6 ;  /* 0x0000000b2a0872a4 */ /* 0x000fe4000f8e0206 */
[----:B------:R-:W-:Y:S02]  /*4670*/  @!UP0 USEL UR4, UR5, UR4, !UP1 ;  /* 0x0000000405048287 */ /* 0x000fe4000c800000 */
[----:B------:R-:W-:Y:S02]  /*4680*/  UISETP.NE.AND UP1, UPT, UR20, URZ, UPT ;  /* 0x000000ff1400728c */ /* 0x000fe4000bf25270 */
[----:B------:R-:W-:Y:S02]  /*4690*/  @!UP0 UIMAD UR8, UR7, UR8, UR4 ;  /* 0x00000008070882a4 */ /* 0x000fe4000f8e0204 */
[----:B------:R-:W-:Y:S02]  /*46a0*/  @!UP0 UIADD3 UR9, UPT, UPT, UR10, -UR4, URZ ;  /* 0x800000040a098290 */ /* 0x000fe4000fffe0ff */
[----:B------:R-:W-:Y:S02]  /*46b0*/  UIADD3 UR4, UPT, UPT, -UR5, URZ, URZ ;  /* 0x000000ff05047290 */ /* 0x000fe4000fffe1ff */
[----:B------:R-:W-:Y:S02]  /*46c0*/  UIADD3 UR7, UPT, UPT, -UR6, URZ, URZ ;  /* 0x000000ff06077290 */ /* 0x000fe4000fffe1ff */
[----:B------:R-:W-:Y:S02]  /*46d0*/  @!UP0 UIMAD UR6, UR9, UR42, UR5 ;  /* 0x0000002a090682a4 */ /* 0x000fe4000f8e0205 */
[----:B------:R-:W-:Y:S02]  /*46e0*/  UIMAD UR14, UR15, UR4, UR14 ;  /* 0x000000040f0e72a4 */ /* 0x000fe4000f8e020e */
[----:B------:R-:W-:Y:S01]  /*46f0*/  UIMAD UR13, UR46, UR7, UR13 ;  /* 0x000000072e0d72a4 */ /* 0x000fe2000f8e020d */
[----:B------:R-:W-:Y:S02]  /*4700*/  @!UP0 UMOV UR5, UR8 ;  /* 0x0000000800058c82 */ /* 0x000fe40008000000 */
[----:B------:R-:W-:Y:S02]  /*4710*/  UIMAD UR14, UR5, UR15, UR14 ;  /* 0x0000000f050e72a4 */ /* 0x000fe4000f8e020e */
[----:B------:R-:W-:Y:S11]  /*4720*/  UIMAD UR13, UR6, UR46, UR13 ;  /* 0x0000002e060d72a4 */ /* 0x000ff6000f8e020d */
[----:B------:R-:W-:Y:S01]  /*4730*/  @!UPT UIADD3 URZ, UPT, UPT, URZ, URZ, URZ ;  /* 0x000000fffffff290 */ /* 0x000fe2000fffe0ff */
.L_x_76:
[----:B------:R-:W2:Y:S01]  /*4740*/  @!UP3 LDCU.128 UR8, c[0x0][0xb10] ;  /* 0x00016200ff08b7ac */ /* 0x000ea20008000c00 */
[----:B------:R-:W-:Y:S02]  /*4750*/  ISETP.NE.U32.AND P0, PT, RZ, UR38, PT ;  /* 0x00000026ff007c0c */ /* 0x000fe4000bf05070 */
[----:B------:R-:W-:Y:S02]  /*4760*/  SHF.L.U32 R4, R11, 0x1f, RZ ;  /* 0x0000001f0b047819 */ /* 0x000fe400000006ff */
[----:B------:R-:W-:Y:S01]  /*4770*/  ISETP.NE.AND.EX P0, PT, RZ, UR39, PT, P0 ;  /* 0x00000027ff007c0c */ /* 0x000fe2000bf05300 */
[----:B------:R-:W4:Y:S01]  /*4780*/  @!UP3 LDCU UR5, c[0x0][0xb0c] ;  /* 0x00016180ff05b7ac */ /* 0x000f220008000800 */
[----:B------:R-:W-:Y:S02]  /*4790*/  USHF.L.U32 UR35, UR30, 0x6, URZ ;  /* 0x000000061e237899 */ /* 0x000fe400080006ff */
[----:B------:R-:W-:Y:S02]  /*47a0*/  USHF.L.U32 UR34, UR31, 0x8, URZ ;  /* 0x000000081f227899 */ /* 0x000fe400080006ff */
[----:B--2---:R-:W-:Y:S07]  /*47b0*/  UIMAD.WIDE.U32 UR6, UR14, UR8, URZ ;  /* 0x000000080e0672a5 */ /* 0x004fee000f8e00ff */
[----:B------:R-:W-:Y:S01]  /*47c0*/  @!UP3 UMOV UR4, UR7 ;  /* 0x000000070004bc82 */ /* 0x000fe20008000000 */
[----:B----4-:R-:W-:Y:S02]  /*47d0*/  @!UP3 UISETP.NE.AND UP0, UPT, UR5, 0x1, UPT ;  /* 0x000000010500b88c */ /* 0x010fe4000bf05270 */
[----:B------:R-:W-:Y:S02]  /*47e0*/  @!UP3 USHF.R.U32.HI UR4, URZ, UR9, UR4 ;  /* 0x00000009ff04b299 */ /* 0x000fe40008011604 */
[----:B------:R-:W-:Y:S02]  /*47f0*/  UIMAD.WIDE.U32 UR6, UR13, UR11, URZ ;  /* 0x0000000b0d0672a5 */ /* 0x000fe4000f8e00ff */
[----:B------:R-:W-:Y:S02]  /*4800*/  @!UP3 USEL UR8, UR14, UR4, !UP0 ;  /* 0x000000040e08b287 */ /* 0x000fe4000c000000 */
[----:B------:R-:W-:Y:S03]  /*4810*/  @!UP3 UISETP.NE.AND UP0, UPT, UR10, 0x1, UPT ;  /* 0x000000010a00b88c */ /* 0x000fe6000bf05270 */
[----:B------:R-:W-:Y:S02]  /*4820*/  @!UP3 UMOV UR6, UR7 ;  /* 0x000000070006bc82 */ /* 0x000fe40008000000 */
[----:B------:R-:W2:Y:S02]  /*4830*/  @!UP3 LDCU UR4, c[0x0][0xb20] ;  /* 0x00016400ff04b7ac */ /* 0x000ea40008000800 */
[----:B--2---:R-:W-:Y:S04]  /*4840*/  @!UP3 USHF.R.U32.HI UR6, URZ, UR4, UR6 ;  /* 0x00000004ff06b299 */ /* 0x004fe80008011606 */
[----:B------:R-:W-:Y:S04]  /*4850*/  @!UP3 USEL UR6, UR13, UR6, !UP0 ;  /* 0x000000060d06b287 */ /* 0x000fe8000c000000 */
[----:B------:R-:W-:Y:S02]  /*4860*/  @!UP3 UIADD3 UR4, UPT, UPT, -UR8, UR6, URZ ;  /* 0x000000060804b290 */ /* 0x000fe4000fffe1ff */
[----:B------:R-:W-:Y:S02]  /*4870*/  @!UP3 UIADD3 UR6, UPT, UPT, UR8, -UR6, URZ ;  /* 0x800000060806b290 */ /* 0x000fe4000fffe0ff */
[----:B------:R-:W-:Y:S02]  /*4880*/  @!UP3 UIMAD UR14, UR4, UR5, UR14 ;  /* 0x00000005040eb2a4 */ /* 0x000fe4000f8e020e */
[----:B------:R-:W-:Y:S01]  /*4890*/  @!UP3 UIMAD UR13, UR6, UR10, UR13 ;  /* 0x0000000a060db2a4 */ /* 0x000fe2000f8e020d */
[----:B------:R-:W-:Y:S11]  /*48a0*/  BRA.U UP4, `(.L_x_77) ;  /* 0x0000000104107547 */ /* 0x000ff6000b800000 */
[----:B-1----:R-:W-:Y:S04]  /*48b0*/  MOV R0, UR41 ;  /* 0x0000002900007c02 */ /* 0x002fe80008000f00 */
[----:B------:R-:W-:Y:S04]  /*48c0*/  SHF.L.U32 R5, R0, 0x1f, RZ ;  /* 0x0000001f00057819 */ /* 0x000fe800000006ff */
[----:B------:R-:W1:Y:S02]  /*48d0*/  SYNCS.PHASECHK.TRANS64.TRYWAIT P1, [UR21+0x88], R5 ;  /* 0x00008805ff0075a7 */ /* 0x000e640008021115 */
[----:B-1----:R-:W-:Y:S05]  /*48e0*/  @!P1 BRA `(.L_x_78) ;  /* 0x00000054006c9947 */ /* 0x002fea0003800000 */
.L_x_77:
[----:B------:R-:W-:Y:S05]  /*48f0*/  BRA.U !UP6, `(.L_x_79) ;  /* 0x000000010e387547 */ /* 0x000fea000b800000 */
[----:B------:R-:W-:Y:S01]  /*4900*/  UPLOP3.LUT UP1, UPT, UPT, UPT, UP5, 0x80, 0x8 ;  /* 0x000000000008789c */ /* 0x000fe20003f2f050 */
[----:B-1----:R-:W-:Y:S01]  /*4910*/  HFMA2 R0, -RZ, RZ, 0, 5.9604644775390625e-08 ;  /* 0x00000001ff007431 */ /* 0x002fe200000001ff */
[----:B------:R-:W1:Y:S01]  /*4920*/  LDCU.64 UR8, c[0x0][0x358] ;  /* 0x00006b00ff0877ac */ /* 0x000e620008000a00 */
[----:B------:R-:W-:Y:S03]  /*4930*/  IMAD.MOV.U32 R81, RZ, RZ, 0x1 ;  /* 0x00000001ff517424 */ /* 0x000fe600078e00ff */
[----:B------:R-:W-:Y:S05]  /*4940*/  PLOP3.LUT P1, PT, PT, PT, UP1, 0x80, 0x8 ;  /* 0x000000000008781c */ /* 0x000fea0003f2f018 */
[----:B------:R-:W2:Y:S01]  /*4950*/  @UP1 LDCU.64 UR4, c[0x0][0x888] ;  /* 0x00011100ff0417ac */ /* 0x000ea20008000a00 */
[----:B------:R-:W-:Y:S07]  /*4960*/  @UP1 UIMAD UR6, UR36, UR38, URZ ;  /* 0x00000026240612a4 */ /* 0x000fee000f8e02ff */
[----:B------:R-:W-:Y:S01]  /*4970*/  @!P1 PRMT R81, R0, 0x7610, R81 ;  /* 0x0000761000519816 */ /* 0x000fe20000000051 */
[----:B--2---:R-:W-:Y:S06]  /*4980*/  @UP1 UIMAD.WIDE UR4, UR6, 0x4, UR4 ;  /* 0x00000004060418a5 */ /* 0x004fec000f8e0204 */
[----:B------:R-:W-:Y:S01]  /*4990*/  IMAD.U32 R6, RZ, RZ, UR4 ;  /* 0x00000004ff067e24 */ /* 0x000fe2000f8e00ff */
[----:B------:R-:W-:Y:S04]  /*49a0*/  MOV R7, UR5 ;  /* 0x0000000500077c02 */ /* 0x000fe80008000f00 */
[----:B------:R-:W2:Y:S01]  /*49b0*/  @!UP1 LDCU UR4, c[0x0][0x880] ;  /* 0x00011000ff0497ac */ /* 0x000ea20008000800 */
[----:B-1---5:R4:W5:Y:S02]  /*49c0*/  @P1 LDG.E R41, desc[UR8][R6.64] ;  /* 0x0000000806291981 */ /* 0x022964000c1e1900 */
[----:B--2-4-:R-:W-:Y:S07]  /*49d0*/  @!P1 IMAD.U32 R41, RZ, RZ, UR4 ;  /* 0x00000004ff299e24 */ /* 0x014fee000f8e00ff */
.L_x_79:
[----:B-----5:R-:W-:Y:S01]  /*49e0*/  @!P0 FSETP.EQ.AND P2, PT, R41, RZ, PT ;  /* 0x000000ff2900820b */ /* 0x020fe20003f42000 */
[----:B------:R-:W-:Y:S01]  /*49f0*/  @!UPT UIADD3 URZ, UPT, UPT, URZ, URZ, URZ ;  /* 0x000000fffffff290 */ /* 0x000fe2000fffe0ff */
[----:B------:R-:W-:Y:S11]  /*4a00*/  @!P0 BRA `(.L_x_80) ;  /* 0x0000000000148947 */ /* 0x000ff60003800000 */
[----:B------:R-:W-:Y:S02]  /*4a10*/  LOP3.LUT P0, RZ, R81, 0xff, RZ, 0xc0, !PT ;  /* 0x000000ff51ff7812 */ /* 0x000fe4000780c0ff */
[----:B------:R-:W-:Y:S04]  /*4a20*/  PLOP3.LUT P2, PT, PT, PT, UP1, 0x80, 0x8 ;  /* 0x000000000008781c */ /* 0x000fe80003f4f018 */
[----:B------:R-:W-:Y:S07]  /*4a30*/  PLOP3.LUT P2, PT, P2, PT, PT, 0x8, 0x80 ;  /* 0x000000000080781c */ /* 0x000fee000174e170 */
[----:B------:R-:W-:Y:S11]  /*4a40*/  @P0 FSETP.EQ.AND P2, PT, R41, RZ, PT ;  /* 0x000000ff2900020b */ /* 0x000ff60003f42000 */
[----:B------:R-:W-:Y:S02]  /*4a50*/  @!UPT UIADD3 URZ, UPT, UPT, URZ, URZ, URZ ;  /* 0x000000fffffff290 */ /* 0x000fe4000fffe0ff */
.L_x_80:
[----:B------:R-:W2:Y:S01]  /*4a60*/  SYNCS.PHASECHK.TRANS64.TRYWAIT P0, [UR21+0x60], R4 ;  /* 0x00006004ff0075a7 */ /* 0x000ea20008001115 */
[----:B------:R-:W-:Y:S04]  /*4a70*/  ELECT P1, URZ, PT ;  /* 0x0000000000ff782f */ /* 0x000fe80003820000 */
[----:B------:R-:W-:Y:S01]  /*4a80*/  PLOP3.LUT P1, PT, P2, P1, PT, 0xf2, 0x2f ;  /* 0x00000000002f781c */ /* 0x000fe20001723e72 */
[----:B------:R-:W-:Y:S01]  /*4a90*/  @!UPT UIADD3 URZ, UPT, UPT, URZ, URZ, URZ ;  /* 0x000000fffffff290 */ /* 0x000fe2000fffe0ff */
[----:B--2---:R-:W-:Y:S11]  /*4aa0*/  @!P0 BRA `(.L_x_81) ;  /* 0x0000005400148947 */ /* 0x004ff60003800000 */
.L_x_168:
[----:B------:R-:W-:Y:S01]  /*4ab0*/  @!P1 IADD3 R2, P0, PT, R12, 0x580, RZ ;  /* 0x000005800c029810 */ /* 0x000fe20007f1e0ff */
[----:B------:R-:W-:Y:S01]  /*4ac0*/  VOTEU.ALL UP0, P1 ;  /* 0x0000000000ff7886 */ /* 0x000fe20000800000 */
[----:B------:R-:W-:Y:S01]  /*4ad0*/  UMOV UR6, 0x0 ;  /* 0x0000000000067882 */ /* 0x000fe20000000000 */
[----:B------:R-:W-:Y:S01]  /*4ae0*/  UMOV UR7, 0x10000000 ;  /* 0x1000000000077882 */ /* 0x000fe20000000000 */
[----:B------:R-:W-:Y:S01]  /*4af0*/  @!P1 R2UR UR5, R2 ;  /* 0x00000000020592ca */ /* 0x000fe200000e0000 */
[----:B-1----:R-:W-:Y:S01]  /*4b00*/  @!P1 IMAD.X R0, RZ, RZ, R13, P0 ;  /* 0x000000ffff009224 */ /* 0x002fe200000e060d */
[----:B------:R-:W-:Y:S01]  /*4b10*/  @!UP0 UIADD3 UR32, UPT, UPT, UR21, 0x400, URZ ;  /* 0x0000040015208890 */ /* 0x000fe2000fffe0ff */
[----:B------:R-:W-:Y:S03]  /*4b20*/  VOTEU.ALL UP0, P1 ;  /* 0x0000000000ff7886 */ /* 0x000fe60000800000 */
[----:B------:R-:W-:Y:S01]  /*4b30*/  @!P1 R2UR UR4, R0 ;  /* 0x00000000000492ca */ /* 0x000fe200000e0000 */
[----:B------:R-:W-:Y:S06]  /*4b40*/  @!P1 IMAD.MOV.U32 R0, RZ, RZ, 0x2000 ;  /* 0x00002000ff009424 */ /* 0x000fec00078e00ff */
[----:B------:R-:W-:Y:S06]  /*4b50*/  IMAD.U32 R6, RZ, RZ, UR5 ;  /* 0x00000005ff067e24 */ /* 0x000fec000f8e00ff */
[----:B------:R-:W-:Y:S01]  /*4b60*/  IMAD.U32 R7, RZ, RZ, UR4 ;  /* 0x00000004ff077e24 */ /* 0x000fe2000f8e00ff */
[----:B------:R-:W-:Y:S04]  /*4b70*/  @!P1 R2UR UR4, R6 ;  /* 0x00000000060492ca */ /* 0x000fe800000e0000 */
[----:B------:R-:W-:Y:S11]  /*4b80*/  @!P1 R2UR UR5, R7 ;  /* 0x00000000070592ca */ /* 0x000ff600000e0000 */
[----:B------:R-:W-:Y:S02]  /*4b90*/  @!UPT UIADD3 URZ, UPT, UPT, URZ, URZ, URZ ;  /* 0x000000fffffff290 */ /* 0x000fe4000fffe0ff */
[----:B------:R1:W-:Y:S01]  /*4ba0*/  @!UP0 UTMALDG.3D [UR32], [UR4], desc[UR6] ;  /* 0x00000620040085b4 */ /* 0x0003e20008011000 */
[----:B------:R1:W-:Y:S01]  /*4bb0*/  @!P1 SYNCS.ARRIVE.TRANS64.RED.A0TR RZ, [UR21+0x40], R0 ;  /* 0x00004000ffff99a7 */ /* 0x0003e20008300415 */
[----:B------:R-:W-:Y:S01]  /*4bc0*/  SYNCS.ARRIVE.TRANS64.RED.A1T0 RZ, [UR50], RZ ;  /* 0x000000ffffff79a7 */ /* 0x000fe20008100432 */
[----:B------:R-:W2:Y:S02]  /*4bd0*/  SYNCS.PHASECHK.TRANS64.TRYWAIT P0, [UR21+0x68], R4 ;  /* 0x00006804ff0075a7 */ /* 0x000ea40008001115 */
[----:B-12---:R-:W-:Y:S05]  /*4be0*/  @!P0 BRA `(.L_x_82) ;  /* 0x0000005000dc8947 */ /* 0x006fea0003800000 */
.L_x_170:
[----:B------:R-:W-:Y:S01]  /*4bf0*/  @!P1 IADD3 R2, P0, PT, R12, 0x580, RZ ;  /* 0x000005800c029810 */ /* 0x000fe20007f1e0ff */
[----:B------:R-:W-:Y:S01]  /*4c00*/  VOTEU.ALL UP0, P1 ;  /* 0x0000000000ff7886 */ /* 0x000fe20000800000 */
[----:B------:R-:W-:Y:S01]  /*4c10*/  UMOV UR6, 0x0 ;  /* 0x0000000000067882 */ /* 0x000fe20000000000 */
[----:B------:R-:W-:Y:S01]  /*4c20*/  UMOV UR7, 0x10000000 ;  /* 0x1000000000077882 */ /* 0x000fe20000000000 */
[----:B------:R-:W-:Y:S01]  /*4c30*/  @!P1 R2UR UR5, R2 ;  /* 0x00000000020592ca */ /* 0x000fe200000e0000 */
[----:B------:R-:W-:Y:S01]  /*4c40*/  @!P1 IMAD.X R0, RZ, RZ, R13, P0 ;  /* 0x000000ffff009224 */ /* 0x000fe200000e060d */
[----:B------:R-:W-:Y:S02]  /*4c50*/  @!UP0 UIADD3 UR26, UPT, UPT, UR34, 0x40, URZ ;  /* 0x00000040221a8890 */ /* 0x000fe4000fffe0ff */
[----:B------:R-:W-:Y:S02]  /*4c60*/  @!UP0 UIADD3 UR24, UPT, UPT, UR21, 0x2400, URZ ;  /* 0x0000240015188890 */ /* 0x000fe4000fffe0ff */
[----:B------:R-:W-:Y:S01]  /*4c70*/  @!P1 R2UR UR4, R0 ;  /* 0x00000000000492ca */ /* 0x000fe200000e0000 */
[----:B------:R-:W-:Y:S01]  /*4c80*/  VOTEU.ALL UP0, P1 ;  /* 0x0000000000ff7886 */ /* 0x000fe20000800000 */
[----:B------:R-:W-:Y:S01]  /*4c90*/  @!P1 IMAD.MOV.U32 R0, RZ, RZ, 0x2000 ;  /* 0x00002000ff009424 */ /* 0x000fe200078e00ff */
[----:B------:R-:W-:Y:S01]  /*4ca0*/  UMOV UR27, UR35 ;  /* 0x00000023001b7c82 */ /* 0x000fe20008000000 */
[----:B------:R-:W-:Y:S03]  /*4cb0*/  UMOV UR28, UR36 ;  /* 0x00000024001c7c82 */ /* 0x000fe60008000000 */
        /* <DEDUP_REMOVED lines=8> */
[----:B------:R-:W4:Y:S02]  /*4d40*/  SYNCS.PHASECHK.TRANS64.TRYWAIT P0, [UR21+0x70], R4 ;  /* 0x00007004ff0075a7 */ /* 0x000f240008001115 */
[----:B--2-4-:R-:W-:Y:S05]  /*4d50*/  @!P0 BRA `(.L_x_83) ;  /* 0x0000005000988947 */ /* 0x014fea0003800000 */
.L_x_172:
[----:B------:R-:W-:Y:S01]  /*4d60*/  @!P1 IADD3 R2, P0, PT, R12, 0x580, RZ ;  /* 0x000005800c029810 */ /* 0x000fe20007f1e0ff */
[----:B------:R-:W-:Y:S01]  /*4d70*/  VOTEU.ALL UP0, P1 ;  /* 0x0000000000ff7886 */ /* 0x000fe20000800000 */
[----:B------:R-:W-:Y:S01]  /*4d80*/  UMOV UR6, 0x0 ;  /* 0x0000000000067882 */ /* 0x000fe20000000000 */
[----:B------:R-:W-:Y:S01]  /*4d90*/  UMOV UR7, 0x10000000 ;  /* 0x1000000000077882 */ /* 0x000fe20000000000 */
[----:B------:R-:W-:Y:S01]  /*4da0*/  @!P1 R2UR UR5, R2 ;  /* 0x00000000020592ca */ /* 0x000fe200000e0000 */
[----:B------:R-:W-:Y:S01]  /*4db0*/  @!P1 IMAD.X R0, RZ, RZ, R13, P0 ;  /* 0x000000ffff009224 */ /* 0x000fe200000e060d */
[----:B------:R-:W-:Y:S01]  /*4dc0*/  @!UP0 UIADD3 UR18, UPT, UPT, UR34, 0x80, URZ ;  /* 0x0000008022128890 */ /* 0x000fe2000fffe0ff */
[----:B------:R-:W-:Y:S01]  /*4dd0*/  VIADD R10, R10, 0x1 ;  /* 0x000000010a0a7836 */ /* 0x000fe20000000000 */
        /* <DEDUP_REMOVED lines=16> */
.L_x_174:
[----:B------:R-:W-:Y:S01]  /*4ee0*/  @!P1 IADD3 R2, P0, PT, R12, 0x580, RZ ;  /* 0x000005800c029810 */ /* 0x000fe20007f1e0ff */
[----:B------:R-:W-:Y:S01]  /*4ef0*/  VOTEU.ALL UP0, P1 ;  /* 0x0000000000ff7886 */ /* 0x000fe20000800000 */
[----:B------:R-:W-:Y:S01]  /*4f00*/  UMOV UR6, 0x0 ;  /* 0x0000000000067882 */ /* 0x000fe20000000000 */
[----:B------:R-:W-:Y:S01]  /*4f10*/  UMOV UR7, 0x10000000 ;  /* 0x1000000000077882 */ /* 0x000fe20000000000 */
[----:B------:R-:W-:Y:S01]  /*4f20*/  @!P1 R2UR UR5, R2 ;  /* 0x00000000020592ca */ /* 0x000fe200000e0000 */
[----:B------:R-:W-:Y:S01]  /*4f30*/  @!P1 IMAD.X R0, RZ, RZ, R13, P0 ;  /* 0x000000ffff009224 */ /* 0x000fe200000e060d */
[----:B------:R-:W-:Y:S01]  /*4f40*/  @!UP0 UIADD3 UR10, UPT, UPT, UR34, 0xc0, URZ ;  /* 0x000000c0220a8890 */ /* 0x000fe2000fffe0ff */
[----:B------:R-:W-:Y:S01]  /*4f50*/  R2UR UR18, R83 ;  /* 0x00000000531272ca */ /* 0x000fe200000e0000 */
[----:B------:R-:W-:Y:S01]  /*4f60*/  @!UP0 UIADD3 UR8, UPT, UPT, UR21, 0x6400, URZ ;  /* 0x0000640015088890 */ /* 0x000fe2000fffe0ff */
[----:B------:R-:W-:Y:S01]  /*4f70*/  R2UR UR16, R84 ;  /* 0x00000000541072ca */ /* 0x000fe200000e0000 */
[----:B------:R-:W-:Y:S01]  /*4f80*/  @!UP0 UIADD3 UR9, UPT, UPT, UR21, 0x58, URZ ;  /* 0x0000005815098890 */ /* 0x000fe2000fffe0ff */
[----:B------:R-:W-:Y:S01]  /*4f90*/  @!P1 R2UR UR4, R0 ;  /* 0x00000000000492ca */ /* 0x000fe200000e0000 */
[----:B------:R-:W-:Y:S01]  /*4fa0*/  VOTEU.ALL UP0, P1 ;  /* 0x0000000000ff7886 */ /* 0x000fe20000800000 */
[----:B------:R-:W-:Y:S01]  /*4fb0*/  UMOV UR11, UR35 ;  /* 0x00000023000b7c82 */ /* 0x000fe20008000000 */
[----:B------:R-:W-:Y:S01]  /*4fc0*/  UMOV UR12, UR36 ;  /* 0x00000024000c7c82 */ /* 0x000fe20008000000 */
[C---:B------:R-:W-:Y:S01]  /*4fd0*/  ISETP.NE.AND P0, PT, R10.reuse, 0x2, PT ;  /* 0x000000020a00780c */ /* 0x040fe20003f05270 */
[----:B------:R-:W-:Y:S01]  /*4fe0*/  UMOV UR36, UR29 ;  /* 0x0000001d00247c82 */ /* 0x000fe20008000000 */
[----:B-1----:R-:W-:Y:S01]  /*4ff0*/  IMAD.U32 R4, RZ, RZ, UR5 ;  /* 0x00000005ff047e24 */ /* 0x002fe2000f8e00ff */
[----:B------:R-:W-:Y:S01]  /*5000*/  LOP3.LUT R11, R11, 0x1, RZ, 0x3c, !PT ;  /* 0x000000010b0b7812 */ /* 0x000fe200078e3cff */
[----:B------:R-:W-:Y:S01]  /*5010*/  UPLOP3.LUT UP4, UPT, UPT, UPT, UPT, 0x80, 0x8 ;  /* 0x000000000008789c */ /* 0x000fe20003f8f070 */
[----:B------:R-:W-:Y:S01]  /*5020*/  SEL R0, RZ, 0x1, P0 ;  /* 0x00000001ff007807 */ /* 0x000fe20000000000 */
[----:B------:R-:W-:Y:S01]  /*5030*/  UIADD3 UR31, UPT, UPT, UR13, UR18, URZ ;  /* 0x000000120d1f7290 */ /* 0x000fe2000fffe0ff */
[----:B------:R-:W-:Y:S01]  /*5040*/  SEL R10, R10, RZ, P0 ;  /* 0x000000ff0a0a7207 */ /* 0x000fe20000000000 */
[----:B------:R-:W-:Y:S01]  /*5050*/  UIADD3 UR30, UPT, UPT, UR14, UR16, URZ ;  /* 0x000000100e1e7290 */ /* 0x000fe2000fffe0ff */
[----:B------:R-:W-:Y:S01]  /*5060*/  IMAD.U32 R5, RZ, RZ, UR4 ;  /* 0x00000004ff057e24 */ /* 0x000fe2000f8e00ff */
[----:B------:R-:W-:Y:S02]  /*5070*/  @!P1 R2UR UR4, R4 ;  /* 0x00000000040492ca */ /* 0x000fe400000e0000 */
[----:B------:R-:W-:Y:S02]  /*5080*/  LOP3.LUT R9, R9, R0, RZ, 0x3c, !PT ;  /* 0x0000000009097212 */ /* 0x000fe400078e3cff */
[----:B------:R-:W-:Y:S11]  /*5090*/  @!P1 R2UR UR5, R5 ;  /* 0x00000000050592ca */ /* 0x000ff600000e0000 */
[----:B------:R-:W-:Y:S02]  /*50a0*/  @!UPT UIADD3 URZ, UPT, UPT, URZ, URZ, URZ ;  /* 0x000000fffffff290 */ /* 0x000fe4000fffe0ff */
[----:B------:R1:W-:Y:S01]  /*50b0*/  @!UP0 UTMALDG.3D [UR8], [UR4], desc[UR6] ;  /* 0x00000608040085b4 */ /* 0x0003e20008011000 */
[----:B------:R1:W-:Y:S01]  /*50c0*/  @!P1 SYNCS.ARRIVE.TRANS64.RED.A0TR RZ, [UR21+0x58], R3 ;  /* 0x00005803ffff99a7 */ /* 0x0003e20008300415 */
[----:B------:R-:W-:Y:S01]  /*50d0*/  SYNCS.ARRIVE.TRANS64.RED.A1T0 RZ, [UR43], RZ ;  /* 0x000000ffffff79a7 */ /* 0x000fe2000810042b */
[----:B------:R-:W-:Y:S05]  /*50e0*/  BRA.U UP2, `(.L_x_85) ;  /* 0xfffffff102587547 */ /* 0x000fea000b83ffff */
[----:B-1----:R-:W-:-:S04]  /*50f0*/  SHF.L.U32 R3, R11, 0x1f, RZ ;  /* 0x0000001f0b037819 */ /* 0x002fc800000006ff */
[----:B------:R-:W1:Y:S02]  /*5100*/  SYNCS.PHASECHK.TRANS64.TRYWAIT P0, [UR21+0x60], R3 ;  /* 0x00006003ff0075a7 */ /* 0x000e640008001115 */
[----:B-1----:R-:W-:Y:S05]  /*5110*/  @!P0 BRA `(.L_x_86) ;  /* 0x0000004c00d88947 */ /* 0x002fea0003800000 */
.L_x_176:
[----:B------:R-:W2:Y:S02]  /*5120*/  SYNCS.PHASECHK.TRANS64.TRYWAIT P0, [UR21+0x68], R3 ;  /* 0x00006803ff0075a7 */ /* 0x000ea40008001115 */
[----:B--2---:R-:W-:Y:S05]  /*5130*/  @!P0 BRA `(.L_x_87) ;  /* 0x0000004c00e88947 */ /* 0x004fea0003800000 */
.L_x_178:
[----:B------:R-:W2:Y:S02]  /*5140*/  SYNCS.PHASECHK.TRANS64.TRYWAIT P0, [UR21+0x70], R3 ;  /* 0x00007003ff0075a7 */ /* 0x000ea40008001115 */
[----:B--2---:R-:W-:Y:S05]  /*5150*/  @!P0 BRA `(.L_x_88) ;  /* 0x0000004c00f88947 */ /* 0x004fea0003800000 */
.L_x_180:
[----:B-1----:R-:W-:-:S07]  /*5160*/  MOV R0, UR21 ;  /* 0x0000001500007c02 */ /* 0x002fce0008000f00 */
.L_x_89:
[----:B-1----:R-:W-:-:S04]  /*5170*/  SHF.L.U32 R3, R11, 0x1f, RZ ;  /* 0x0000001f0b037819 */ /* 0x002fc800000006ff */
[----:B------:R1:W2:Y:S03]  /*5180*/  SYNCS.PHASECHK.TRANS64.TRYWAIT P0, [R0+URZ+0x78], R3 ;  /* 0x00007803000075a7 */ /* 0x0002a600080011ff */
[----:B--2---:R-:W-:Y:S05]  /*5190*/  @!P0 NANOSLEEP.SYNCS 0x989680 ;  /* 0x009896800000895d */ /* 0x004fea0003900000 */
[----:B------:R-:W2:Y:S02]  /*51a0*/  @!P0 SYNCS.PHASECHK.TRANS64 P0, [R0+URZ+0x78], R3 ;  /* 0x00007803000085a7 */ /* 0x000ea400080010ff */
[----:B--23--:R-:W-:Y:S05]  /*51b0*/  @P0 EXIT ;  /* 0x000000000000094d */ /* 0x00cfea0003800000 */
[----:B------:R-:W-:Y:S05]  /*51c0*/  BRA `(.L_x_89) ;  /* 0xfffffffc00e87947 */ /* 0x000fea000383ffff */
.L_x_74:
[----:B------:R-:W-:-:S06]  /*51d0*/  UISETP.GE.AND UP0, UPT, UR18, 0x4, UPT ;  /* 0x000000041200788c */ /* 0x000fcc000bf06270 */
[----:B------:R-:W-:-:S13]  /*51e0*/  PLOP3.LUT P0, PT, PT, PT, UP0, 0x80, 0x8 ;  /* 0x000000000008781c */ /* 0x000fda0003f0f008 */
[----:B-1----:R-:W-:Y:S05]  /*51f0*/  @!P0 EXIT ;  /* 0x000000000000894d */ /* 0x002fea0003800000 */
[----:B------:R-:W1:Y:S08]  /*5200*/  S2UR UR4, SR_CgaCtaId ;  /* 0x00000000000479c3 */ /* 0x000e700000008800 */
[----:B------:R-:W-:Y:S01]  /*5210*/  BAR.SYNC.DEFER_BLOCKING 0x6, 0xa0 ;  /* 0x0182800000007b1d */ /* 0x000fe20000010000 */
[C---:B------:R-:W-:Y:S01]  /*5220*/  IMAD.SHL.U32 R5, R94.reuse, 0x40, RZ ;  /* 0x000000405e057824 */ /* 0x040fe200078e00ff */
[----:B------:R-:W-:Y:S01]  /*5230*/  SHF.R.U32.HI R3, RZ, 0x1, R94 ;  /* 0x00000001ff037819 */ /* 0x000fe2000001165e */
[C---:B------:R-:W-:Y:S01]  /*5240*/  IMAD.U32 R37, R94.reuse, 0x10000, RZ ;  /* 0x000100005e257824 */ /* 0x040fe200078e00ff */
[C---:B------:R-:W-:Y:S01]  /*5250*/  R2P PR, R94.reuse, 0x6 ;  /* 0x000000065e007804 */ /* 0x040fe20000000000 */
[----:B------:R-:W-:Y:S01]  /*5260*/  IMAD.SHL.U32 R80, R94, 0x20, RZ ;  /* 0x000000205e507824 */ /* 0x000fe200078e00ff */
[----:B------:R-:W-:-:S02]  /*5270*/  UMOV UR44, 0x400 ;  /* 0x00000400002c7882 */ /* 0x000fc40000000000 */
[----:B------:R-:W2:Y:S01]  /*5280*/  LDC.64 R78, c[0x0][0x8b0] ;  /* 0x00022c00ff4e7b82 */ /* 0x000ea20000000a00 */
[C---:B------:R-:W-:Y:S01]  /*5290*/  LOP3.LUT R2, R5.reuse, 0x1c0, RZ, 0xc0, !PT ;  /* 0x000001c005027812 */ /* 0x040fe200078ec0ff */
[----:B------:R-:W-:Y:S01]  /*52a0*/  IMAD.MOV.U32 R92, RZ, RZ, 0x20 ;  /* 0x00000020ff5c7424 */ /* 0x000fe200078e00ff */
[----:B------:R-:W-:Y:S01]  /*52b0*/  LOP3.LUT R5, R5, 0x200, RZ, 0xc0, !PT ;  /* 0x0000020005057812 */ /* 0x000fe200078ec0ff */
[----:B------:R-:W-:Y:S01]  /*52c0*/  IMAD.MOV.U32 R91, RZ, RZ, 0x1 ;  /* 0x00000001ff5b7424 */ /* 0x000fe200078e00ff */
[----:B------:R-:W-:Y:S01]  /*52d0*/  LOP3.LUT R3, R2, 0x8, R3, 0xf8, !PT ;  /* 0x0000000802037812 */ /* 0x000fe200078ef803 */
[----:B------:R-:W-:Y:S01]  /*52e0*/  IMAD.SHL.U32 R2, R94, 0x8, RZ ;  /* 0x000000085e027824 */ /* 0x000fe200078e00ff */
[----:B------:R-:W-:Y:S01]  /*52f0*/  LOP3.LUT R37, R37, 0x600000, RZ, 0xc0, !PT ;  /* 0x0060000025257812 */ /* 0x000fe200078ec0ff */
[----:B------:R-:W3:Y:S01]  /*5300*/  LDC.64 R76, c[0x0][0x8a8] ;  /* 0x00022a00ff4c7b82 */ /* 0x000ee20000000a00 */
[----:B------:R-:W-:Y:S01]  /*5310*/  LOP3.LUT R80, R5, 0xc00, R80, 0xf8, !PT ;  /* 0x00000c0005507812 */ /* 0x000fe200078ef850 */
[----:B------:R-:W-:Y:S01]  /*5320*/  IMAD.MOV.U32 R36, RZ, RZ, RZ ;  /* 0x000000ffff247224 */ /* 0x000fe200078e00ff */
[----:B------:R-:W-:Y:S01]  /*5330*/  LOP3.LUT R3, R3, 0x38, R2, 0x78, !PT ;  /* 0x0000003803037812 */ /* 0x000fe200078e7802 */
[----:B------:R-:W-:Y:S01]  /*5340*/  IMAD.MOV.U32 R90, RZ, RZ, RZ ;  /* 0x000000ffff5a7224 */ /* 0x000fe200078e00ff */
[----:B------:R-:W-:-:S02]  /*5350*/  SEL R93, R92, 0xffffffe0, !P2 ;  /* 0xffffffe05c5d7807 */ /* 0x000fc40005000000 */
[----:B------:R-:W-:Y:S02]  /*5360*/  CS2R R88, SRZ ;  /* 0x0000000000587805 */ /* 0x000fe4000001ff00 */
[----:B------:R-:W-:Y:S01]  /*5370*/  LOP3.LUT R80, R80, R3, RZ, 0xfc, !PT ;  /* 0x0000000350507212 */ /* 0x000fe200078efcff */
[----:B-1----:R-:W-:Y:S01]  /*5380*/  ULEA UR44, UR4, UR44, 0x18 ;  /* 0x0000002c042c7291 */ /* 0x002fe2000f8ec0ff */
[----:B------:R-:W-:Y:S01]  /*5390*/  LOP3.LUT R94, R94, 0x60, RZ, 0xc0, !PT ;  /* 0x000000605e5e7812 */ /* 0x000fe200078ec0ff */
[----:B------:R-:W1:Y:S01]  /*53a0*/  LDCU UR59, c[0x0][0x370] ;  /* 0x00006e00ff3b77ac */ /* 0x000e620008000800 */
[----:B------:R-:W-:Y:S01]  /*53b0*/  SEL R92, R92, 0xffffffe0, !P1 ;  /* 0xffffffe05c5c7807 */ /* 0x000fe20004800000 */
[----:B------:R-:W-:Y:S01]  /*53c0*/  UIADD3 UR4, UPT, UPT, UR44, 0x400, URZ ;  /* 0x000004002c047890 */ /* 0x000fe2000fffe0ff */
[----:B------:R-:W4:Y:S04]  /*53d0*/  LDCU UR43, c[0x0][0xb0c] ;  /* 0x00016180ff2b77ac */ /* 0x000f280008000800 */
[----:B------:R-:W1:Y:S01]  /*53e0*/  LDS R0, [UR44+0x140] ;  /* 0x0001402cff007984 */ /* 0x000e620008000800 */
[----:B------:R-:W-:Y:S01]  /*53f0*/  IMAD.U32 R86, RZ, RZ, UR4 ;  /* 0x00000004ff567e24 */ /* 0x000fe2000f8e00ff */
[----:B------:R-:W1:Y:S01]  /*5400*/  LDCU UR39, c[0x0][0xb30] ;  /* 0x00016600ff2777ac */ /* 0x000e620008000800 */
[----:B------:R-:W1:Y:S01]  /*5410*/  LDCU.64 UR56, c[0x0][0x888] ;  /* 0x00011100ff3877ac */ /* 0x000e620008000a00 */
[----:B------:R-:W1:Y:S01]  /*5420*/  LDCU.64 UR40, c[0x0][0xb28] ;  /* 0x00016500ff2877ac */ /* 0x000e620008000a00 */
[----:B------:R-:W1:Y:S01]  /*5430*/  LDCU.64 UR62, c[0x0][0x890] ;  /* 0x00011200ff3e77ac */ /* 0x000e620008000a00 */
[----:B------:R-:W1:Y:S01]  /*5440*/  LDCU.128 UR52, c[0x0][0xb10] ;  /* 0x00016200ff3477ac */ /* 0x000e620008000c00 */
[----:B------:R-:W1:Y:S01]  /*5450*/  LDCU UR58, c[0x0][0x374] ;  /* 0x00006e80ff3a77ac */ /* 0x000e620008000800 */
[----:B------:R-:W-:Y:S01]  /*5460*/  UMOV UR47, URZ ;  /* 0x000000ff002f7c82 */ /* 0x000fe20008000000 */
[----:B------:R-:W-:Y:S01]  /*5470*/  UMOV UR46, URZ ;  /* 0x000000ff002e7c82 */ /* 0x000fe20008000000 */
[----:B-1234-:R-:W-:-:S07]  /*5480*/  IMAD.IADD R37, R0, 0x1, R37 ;  /* 0x0000000100257824 */ /* 0x01efce00078e0225 */
.L_x_133:
[C---:B------:R-:W-:Y:S02]  /*5490*/  LEA R3, R88.reuse, UR44, 0x3 ;  /* 0x0000002c58037c11 */ /* 0x040fe4000f8e18ff */
[----:B------:R-:W-:Y:S02]  /*54a0*/  SHF.L.U32 R0, R89, 0x1f, RZ ;  /* 0x0000001f59007819 */ /* 0x000fe400000006ff */
[----:B------:R-:W-:Y:S02]  /*54b0*/  LEA R5, R88, UR44, 0x4 ;  /* 0x0000002c58057c11 */ /* 0x000fe4000f8e20ff */
[----:B-1----:R-:W1:Y:S02]  /*54c0*/  SYNCS.PHASECHK.TRANS64.TRYWAIT P0, [R3+URZ+0x90], R0 ;  /* 0x00009000030075a7 */ /* 0x002e6400080011ff */
[----:B-1----:R-:W-:Y:S05]  /*54d0*/  @!P0 BRA `(.L_x_90) ;  /* 0x0000004c00308947 */ /* 0x002fea0003800000 */
.L_x_181:
[----:B------:R-:W2:Y:S01]  /*54e0*/  LDS.128 R4, [R5+0x120] ;  /* 0x0001200005047984 */ /* 0x000ea20000000c00 */
[----:B------:R-:W-:Y:S01]  /*54f0*/  UISETP.GE.AND UP0, UPT, UR42, 0x1, UPT ;  /* 0x000000012a00788c */ /* 0x000fe2000bf06270 */
[----:B------:R-:W-:Y:S01]  /*5500*/  @!PT LDS RZ, [RZ] ;  /* 0x00000000fffff984 */ /* 0x000fe20000000800 */
[----:B------:R-:W-:Y:S01]  /*5510*/  @!PT LDS RZ, [RZ] ;  /* 0x00000000fffff984 */ /* 0x000fe20000000800 */
[----:B------:R-:W-:Y:S01]  /*5520*/  @!PT LDS RZ, [RZ] ;  /* 0x00000000fffff984 */ /* 0x000fe20000000800 */
[----:B------:R-:W-:Y:S01]  /*5530*/  @!PT LDS RZ, [RZ] ;  /* 0x00000000fffff984 */ /* 0x000fe20000000800 */
[----:B------:R3:W-:Y:S06]  /*5540*/  MEMBAR.ALL.CTA ;  /* 0x0000000000007992 */ /* 0x0007ec0000008000 */
[----:B---3--:R-:W3:Y:S01]  /*5550*/  FENCE.VIEW.ASYNC.S ;  /* 0x00000000000073c6 */ /* 0x008ee20000000000 */
[----:B--2---:R-:W-:Y:S11]  /*5560*/  LOP3.LUT P0, RZ, R6, 0x1, RZ, 0xc0, !PT ;  /* 0x0000000106ff7812 */ /* 0x004ff6000780c0ff */
[----:B------:R-:W-:Y:S02]  /*5570*/  @!UPT UIADD3 URZ, UPT, UPT, URZ, URZ, URZ ;  /* 0x000000fffffff290 */ /* 0x000fe4000fffe0ff */
[----:B---3--:R-:W-:Y:S01]  /*5580*/  VOTEU.ANY UP1, P0 ;  /* 0x0000000000ff7886 */ /* 0x008fe20000020100 */
[----:B------:R-:W-:Y:S01]  /*5590*/  PLOP3.LUT P0, PT, PT, PT, UP1, 0x80, 0x8 ;  /* 0x000000000008781c */ /* 0x000fe20003f0f018 */
[----:B------:R-:W-:Y:S11]  /*55a0*/  UP2UR UR61, UPR, URZ, 0x2 ;  /* 0x00000002ff3d7883 */ /* 0x000ff60008000000 */
[----:B------:R-:W-:Y:S01]  /*55b0*/  @!UPT UIADD3 URZ, UPT, UPT, URZ, URZ, URZ ;  /* 0x000000fffffff290 */ /* 0x000fe2000fffe0ff */
[----:B-1----:R-:W-:Y:S02]  /*55c0*/  @P0 SHF.R.U32.HI R0, RZ, 0x10, R5 ;  /* 0x00000010ff000819 */ /* 0x002fe40000011605 */
        /* <DEDUP_REMOVED lines=12> */
[----:B------:R-:W2:Y:S01]  /*5690*/  LDCU UR12, c[0x0][0xb20] ;  /* 0x00016400ff0c77ac */ /* 0x000ea20008000800 */
[----:B------:R-:W-:Y:S02]  /*56a0*/  UIMAD.WIDE.U32 UR4, UR58, UR55, URZ ;  /* 0x000000373a0472a5 */ /* 0x000fe4000f8e00ff */
[----:B------:R-:W-:Y:S02]  /*56b0*/  UIMAD.WIDE.U32 UR6, UR59, UR52, URZ ;  /* 0x000000343b0672a5 */ /* 0x000fe4000f8e00ff */
[----:B------:R-:W-:Y:S02]  /*56c0*/  UISETP.NE.AND UP0, UPT, UR54, 0x1, UPT ;  /* 0x000000013600788c */ /* 0x000fe4000bf05270 */
[----:B------:R-:W-:Y:S02]  /*56d0*/  UIMAD.WIDE.U32 UR8, UR37, UR55, URZ ;  /* 0x00000037250872a5 */ /* 0x000fe4000f8e00ff */
[----:B------:R-:W-:Y:S02]  /*56e0*/  UIMAD.WIDE.U32 UR10, UR38, UR52, URZ ;  /* 0x00000034260a72a5 */ /* 0x000fe4000f8e00ff */
[----:B------:R-:W-:Y:S02]  /*56f0*/  UISETP.NE.AND UP1, UPT, UR43, 0x1, UPT ;  /* 0x000000012b00788c */ /* 0x000fe4000bf25270 */
[----:B------:R-:W-:Y:S01]  /*5700*/  UISETP.NE.AND UP2, UPT, UR42, 0x1, UPT ;  /* 0x000000012a00788c */ /* 0x000fe2000bf45270 */
[----:B------:R-:W-:Y:S02]  /*5710*/  UMOV UR4, UR5 ;  /* 0x0000000500047c82 */ /* 0x000fe40008000000 */
[----:B--2---:R-:W-:Y:S03]  /*5720*/  USHF.R.U32.HI UR5, URZ, UR12, UR4 ;  /* 0x0000000cff057299 */ /* 0x004fe60008011604 */
[----:B------:R-:W-:Y:S02]  /*5730*/  UMOV UR4, UR7 ;  /* 0x0000000700047c82 */ /* 0x000fe40008000000 */
[----:B------:R-:W-:Y:S02]  /*5740*/  USHF.R.U32.HI UR7, URZ, UR53, UR4 ;  /* 0x00000035ff077299 */ /* 0x000fe40008011604 */
[----:B------:R-:W-:Y:S02]  /*5750*/  USEL UR4, UR58, UR5, !UP0 ;  /* 0x000000053a047287 */ /* 0x000fe4000c000000 */
[----:B------:R-:W-:Y:S01]  /*5760*/  USEL UR7, UR59, UR7, !UP1 ;  /* 0x000000073b077287 */ /* 0x000fe2000c800000 */
[----:B------:R-:W-:Y:S01]  /*5770*/  UMOV UR5, UR9 ;  /* 0x0000000900057c82 */ /* 0x000fe20008000000 */
[----:B------:R-:W-:Y:S02]  /*5780*/  UIMAD.WIDE.U32 UR8, UR4, UR40, URZ ;  /* 0x00000028040872a5 */ /* 0x000fe4000f8e00ff */
[----:B------:R-:W-:Y:S03]  /*5790*/  USHF.R.U32.HI UR6, URZ, UR12, UR5 ;  /* 0x0000000cff067299 */ /* 0x000fe60008011605 */
[----:B------:R-:W-:Y:S01]  /*57a0*/  UMOV UR5, UR11 ;  /* 0x0000000b00057c82 */ /* 0x000fe20008000000 */
[----:B------:R-:W-:Y:S02]  /*57b0*/  UIMAD.WIDE.U32 UR10, UR7, UR40, URZ ;  /* 0x00000028070a72a5 */ /* 0x000fe4000f8e00ff */
[----:B------:R-:W-:Y:S02]  /*57c0*/  USHF.R.U32.HI UR12, URZ, UR53, UR5 ;  /* 0x00000035ff0c7299 */ /* 0x000fe40008011605 */
[----:B------:R-:W-:Y:S01]  /*57d0*/  USEL UR6, UR37, UR6, !UP0 ;  /* 0x0000000625067287 */ /* 0x000fe2000c000000 */
[----:B------:R-:W-:Y:S02]  /*57e0*/  UMOV UR5, UR9 ;  /* 0x0000000900057c82 */ /* 0x000fe40008000000 */
[----:B------:R-:W-:Y:S01]  /*57f0*/  UMOV UR10, UR11 ;  /* 0x0000000b000a7c82 */ /* 0x000fe20008000000 */
[----:B------:R-:W-:Y:S02]  /*5800*/  @UP2 USHF.R.U32.HI UR4, URZ, UR41, UR5 ;  /* 0x00000029ff042299 */ /* 0x000fe40008011605 */
[----:B------:R-:W-:Y:S02]  /*5810*/  @UP2 USHF.R.U32.HI UR7, URZ, UR41, UR10 ;  /* 0x00000029ff072299 */ /* 0x000fe4000801160a */
[----:B------:R-:W-:Y:S02]  /*5820*/  UIMAD UR4, UR42, UR4, URZ ;  /* 0x000000042a0472a4 */ /* 0x000fe4000f8e02ff */
[----:B------:R-:W-:Y:S02]  /*5830*/  UIMAD.WIDE.U32 UR10, UR6, UR40, URZ ;  /* 0x00000028060a72a5 */ /* 0x000fe4000f8e00ff */
[----:B------:R-:W-:Y:S02]  /*5840*/  USEL UR5, UR38, UR12, !UP1 ;  /* 0x0000000c26057287 */ /* 0x000fe4000c800000 */
[----:B------:R-:W-:Y:S02]  /*5850*/  UIMAD UR8, UR42, UR7, URZ ;  /* 0x000000072a0872a4 */ /* 0x000fe4000f8e02ff */
[----:B------:R-:W-:Y:S03]  /*5860*/  UISETP.GE.AND UP0, UPT, UR6, UR4, UPT ;  /* 0x000000040600728c */ /* 0x000fe6000bf06270 */
[----:B------:R-:W-:Y:S01]  /*5870*/  UMOV UR4, UR11 ;  /* 0x0000000b00047c82 */ /* 0x000fe20008000000 */
[----:B------:R-:W-:Y:S02]  /*5880*/  UISETP.GE.OR UP0, UPT, UR5, UR8, UP0 ;  /* 0x000000080500728c */ /* 0x000fe40008706670 */
[----:B------:R-:W-:Y:S02]  /*5890*/  USHF.R.U32.HI UR4, URZ, UR41, UR4 ;  /* 0x00000029ff047299 */ /* 0x000fe40008011604 */
[----:B------:R-:W-:Y:S02]  /*58a0*/  UIMAD.WIDE.U32 UR8, UR5, UR40, URZ ;  /* 0x00000028050872a5 */ /* 0x000fe4000f8e00ff */
[----:B------:R-:W-:Y:S02]  /*58b0*/  USEL UR11, UR6, UR4, !UP2 ;  /* 0x00000004060b7287 */ /* 0x000fe4000d000000 */
[----:B------:R-:W-:Y:S02]  /*58c0*/  UIADD3 UR8, UPT, UPT, -UR5, URZ, URZ ;  /* 0x000000ff05087290 */ /* 0x000fe4000fffe1ff */
[----:B------:R-:W-:Y:S01]  /*58d0*/  UIADD3 UR10, UPT, UPT, -UR11, URZ, URZ ;  /* 0x000000ff0b0a7290 */ /* 0x000fe2000fffe1ff */
[----:B------:R-:W-:Y:S01]  /*58e0*/  @!UP0 UMOV UR4, UR9 ;  /* 0x0000000900048c82 */ /* 0x000fe20008000000 */
[----:B------:R-:W-:Y:S02]  /*58f0*/  UIADD3 UR9, UPT, UPT, -UR6, URZ, URZ ;  /* 0x000000ff06097290 */ /* 0x000fe4000fffe1ff */
[----:B------:R-:W-:Y:S02]  /*5900*/  @!UP0 USHF.R.U32.HI UR4, URZ, UR41, UR4 ;  /* 0x00000029ff048299 */ /* 0x000fe40008011604 */
[----:B------:R-:W-:Y:S02]  /*5910*/  UIMAD UR10, UR42, UR10, UR6 ;  /* 0x0000000a2a0a72a4 */ /* 0x000fe4000f8e0206 */
[----:B------:R-:W-:Y:S04]  /*5920*/  @!UP0 USEL UR4, UR5, UR4, !UP2 ;  /* 0x0000000405048287 */ /* 0x000fe8000d000000 */
[----:B------:R-:W-:Y:S02]  /*5930*/  @!UP0 UIMAD UR10, UR7, UR10, UR4 ;  /* 0x0000000a070a82a4 */ /* 0x000fe4000f8e0204 */
[----:B------:R-:W-:Y:S02]  /*5940*/  @!UP0 UIADD3 UR11, UPT, UPT, UR11, -UR4, URZ ;  /* 0x800000040b0b8290 */ /* 0x000fe4000fffe0ff */
[----:B------:R-:W-:Y:S02]  /*5950*/  UIMAD UR7, UR43, UR8, UR38 ;  /* 0x000000082b0772a4 */ /* 0x000fe4000f8e0226 */
[----:B------:R-:W-:Y:S02]  /*5960*/  @!UP0 UIMAD UR6, UR11, UR42, UR5 ;  /* 0x0000002a0b0682a4 */ /* 0x000fe4000f8e0205 */
[----:B------:R-:W-:Y:S01]  /*5970*/  UIMAD UR4, UR54, UR9, UR37 ;  /* 0x00000009360472a4 */ /* 0x000fe2000f8e0225 */
[----:B------:R-:W-:Y:S02]  /*5980*/  @!UP0 UMOV UR5, UR10 ;  /* 0x0000000a00058c82 */ /* 0x000fe40008000000 */
[----:B------:R-:W-:Y:S02]  /*5990*/  UIMAD UR38, UR5, UR43, UR7 ;  /* 0x0000002b052672a4 */ /* 0x000fe4000f8e0207 */
[----:B------:R-:W-:Y:S11]  /*59a0*/  UIMAD UR37, UR6, UR54, UR4 ;  /* 0x00000036062572a4 */ /* 0x000ff6000f8e0204 */
[----:B------:R-:W-:Y:S01]  /*59b0*/  @!UPT UIADD3 URZ, UPT, UPT, URZ, URZ, URZ ;  /* 0x000000fffffff290 */ /* 0x000fe2000fffe0ff */
.L_x_91:
[----:B------:R-:W-:Y:S01]  /*59c0*/  UISETP.NE.AND UP0, UPT, UR39, 0x1, UPT ;  /* 0x000000012700788c */ /* 0x000fe2000bf05270 */
[----:B------:R-:W-:Y:S01]  /*59d0*/  LOP3.LUT P0, RZ, R86, 0x3f0, RZ, 0xc0, !PT ;  /* 0x000003f056ff7812 */ /* 0x000fe2000780c0ff */
[----:B------:R-:W-:Y:S01]  /*59e0*/  USHF.L.U32 UR50, UR30, 0x6, URZ ;  /* 0x000000061e327899 */ /* 0x000fe200080006ff */
[----:B------:R-:W-:Y:S01]  /*59f0*/  BSSY.RECONVERGENT B6, `(.L_x_92) ;  /* 0x0000034000067945 */ /* 0x000fe20003800200 */
[----:B------:R-:W-:Y:S01]  /*5a00*/  USHF.L.U32 UR49, UR31, 0x8, URZ ;  /* 0x000000081f317899 */ /* 0x000fe200080006ff */
[----:B------:R-:W-:Y:S06]  /*5a10*/  IADD3 R88, PT, PT, R88, 0x1, RZ ;  /* 0x0000000158587810 */ /* 0x000fec0007ffe0ff */
[----:B------:R-:W2:Y:S01]  /*5a20*/  @!UP0 LDCU.128 UR12, c[0x0][0xb10] ;  /* 0x00016200ff0c87ac */ /* 0x000ea20008000c00 */
[----:B------:R-:W3:Y:S01]  /*5a30*/  @!UP0 LDCU UR5, c[0x0][0xb0c] ;  /* 0x00016180ff0587ac */ /* 0x000ee20008000800 */
[----:B------:R-:W4:Y:S01]  /*5a40*/  @!UP0 LDCU UR10, c[0x0][0xb20] ;  /* 0x00016400ff0a87ac */ /* 0x000f220008000800 */
[----:B--2---:R-:W-:Y:S02]  /*5a50*/  UIMAD.WIDE.U32 UR8, UR38, UR12, URZ ;  /* 0x0000000c260872a5 */ /* 0x004fe4000f8e00ff */
[----:B------:R-:W-:Y:S02]  /*5a60*/  UIMAD.WIDE.U32 UR6, UR37, UR15, URZ ;  /* 0x0000000f250672a5 */ /* 0x000fe4000f8e00ff */
[----:B------:R-:W-:Y:S03]  /*5a70*/  @!UP0 UISETP.NE.AND UP1, UPT, UR14, 0x1, UPT ;  /* 0x000000010e00888c */ /* 0x000fe6000bf25270 */
[----:B------:R-:W-:Y:S01]  /*5a80*/  @!UP0 UMOV UR4, UR9 ;  /* 0x0000000900048c82 */ /* 0x000fe20008000000 */
[----:B---3--:R-:W-:Y:S02]  /*5a90*/  @!UP0 UISETP.NE.AND UP2, UPT, UR5, 0x1, UPT ;  /* 0x000000010500888c */ /* 0x008fe4000bf45270 */
[----:B------:R-:W-:Y:S01]  /*5aa0*/  @!UP0 USHF.R.U32.HI UR4, URZ, UR13, UR4 ;  /* 0x0000000dff048299 */ /* 0x000fe20008011604 */
[----:B------:R-:W-:Y:S02]  /*5ab0*/  @!UP0 UMOV UR6, UR7 ;  /* 0x0000000700068c82 */ /* 0x000fe40008000000 */
[----:B----4-:R-:W-:Y:S02]  /*5ac0*/  @!UP0 USHF.R.U32.HI UR6, URZ, UR10, UR6 ;  /* 0x0000000aff068299 */ /* 0x010fe40008011606 */
[----:B------:R-:W-:Y:S02]  /*5ad0*/  @!UP0 USEL UR7, UR38, UR4, !UP2 ;  /* 0x0000000426078287 */ /* 0x000fe4000d000000 */
[----:B------:R-:W-:Y:S04]  /*5ae0*/  @!UP0 USEL UR6, UR37, UR6, !UP1 ;  /* 0x0000000625068287 */ /* 0x000fe8000c800000 */
[----:B------:R-:W-:Y:S02]  /*5af0*/  @!UP0 UIADD3 UR4, UPT, UPT, -UR7, UR6, URZ ;  /* 0x0000000607048290 */ /* 0x000fe4000fffe1ff */
[----:B------:R-:W-:Y:S02]  /*5b00*/  @!UP0 UIADD3 UR6, UPT, UPT, UR7, -UR6, URZ ;  /* 0x8000000607068290 */ /* 0x000fe4000fffe0ff */
[----:B------:R-:W-:Y:S02]  /*5b10*/  @!UP0 UIMAD UR38, UR4, UR5, UR38 ;  /* 0x00000005042682a4 */ /* 0x000fe4000f8e0226 */
[----:B------:R-:W-:Y:S01]  /*5b20*/  @!UP0 UIMAD UR37, UR6, UR14, UR37 ;  /* 0x0000000e062582a4 */ /* 0x000fe2000f8e0225 */
[----:B------:R-:W-:Y:S11]  /*5b30*/  @!P0 BRA `(.L_x_93) ;  /* 0x00000000007c8947 */ /* 0x000ff60003800000 */
[----:B------:R-:W2:Y:S01]  /*5b40*/  LDCU.64 UR8, c[0x4][0x80] ;  /* 0x01001000ff0877ac */ /* 0x000ea20008000a00 */
[----:B------:R-:W-:Y:S01]  /*5b50*/  MOV R2, 0x0 ;  /* 0x0000000000027802 */ /* 0x000fe20000000f00 */
[----:B------:R-:W-:Y:S02]  /*5b60*/  HFMA2 R12, -RZ, RZ, 0, 5.9604644775390625e-08 ;  /* 0x00000001ff0c7431 */ /* 0x000fe400000001ff */
[----:B------:R-:W-:Y:S01]  /*5b70*/  IMAD.MOV.U32 R8, RZ, RZ, 0x70 ;  /* 0x00000070ff087424 */ /* 0x000fe200078e00ff */
[----:B------:R3:W4:Y:S01]  /*5b80*/  LDC.64 R14, c[0x4][R2] ;  /* 0x01000000020e7b82 */ /* 0x0007220000000a00 */
[----:B------:R-:W1:Y:S01]  /*5b90*/  LDCU.64 UR6, c[0x4][0x88] ;  /* 0x01001100ff0677ac */ /* 0x000e620008000a00 */
[----:B------:R-:W-:Y:S01]  /*5ba0*/  IMAD.MOV.U32 R13, RZ, RZ, RZ ;  /* 0x000000ffff0d7224 */ /* 0x000fe200078e00ff */
[----:B------:R-:W1:Y:S01]  /*5bb0*/  LDCU.64 UR4, c[0x4][0x8] ;  /* 0x01000100ff0477ac */ /* 0x000e620008000a00 */
[----:B--2---:R-:W-:Y:S01]  /*5bc0*/  MOV R5, UR9 ;  /* 0x0000000900057c02 */ /* 0x004fe20008000f00 */
[----:B------:R-:W-:Y:S01]  /*5bd0*/  IMAD.U32 R4, RZ, RZ, UR8 ;  /* 0x00000008ff047e24 */ /* 0x000fe2000f8e00ff */
[----:B-1----:R-:W-:Y:S01]  /*5be0*/  MOV R7, UR7 ;  /* 0x0000000700077c02 */ /* 0x002fe20008000f00 */
[----:B------:R-:W-:Y:S01]  /*5bf0*/  IMAD.U32 R6, RZ, RZ, UR6 ;  /* 0x00000006ff067e24 */ /* 0x000fe2000f8e00ff */
[----:B------:R-:W-:Y:S01]  /*5c00*/  MOV R11, UR5 ;  /* 0x00000005000b7c02 */ /* 0x000fe20008000f00 */
[----:B------:R-:W-:Y:S02]  /*5c10*/  IMAD.U32 R10, RZ, RZ, UR4 ;  /* 0x00000004ff0a7e24 */ /* 0x000fe4000f8e00ff */
[----:B------:R-:W-:Y:S07]  /*5c20*/  LEPC R20, `(.L_x_94) ;  /* 0x000000001014794e */ /* 0x000fee0000000000 */
[----:B---345:R-:W-:Y:S05]  /*5c30*/  CALL.ABS.NOINC R14 ;  /* 0x000000000e007343 */ /* 0x038fea0003c00000 */
.L_x_94:
[----:B------:R-:W1:Y:S01]  /*5c40*/  LDCU.64 UR8, c[0x4][0x80] ;  /* 0x01001000ff0877ac */ /* 0x000e620008000a00 */
[----:B------:R-:W2:Y:S01]  /*5c50*/  LDC.64 R2, c[0x4][R2] ;  /* 0x0100000002027b82 */ /* 0x000ea20000000a00 */
[----:B------:R-:W-:Y:S02]  /*5c60*/  HFMA2 R12, -RZ, RZ, 0, 5.9604644775390625e-08 ;  /* 0x00000001ff0c7431 */ /* 0x000fe400000001ff */
[----:B------:R-:W-:Y:S02]  /*5c70*/  IMAD.MOV.U32 R8, RZ, RZ, 0x70 ;  /* 0x00000070ff087424 */ /* 0x000fe400078e00ff */
[----:B------:R-:W-:Y:S01]  /*5c80*/  IMAD.MOV.U32 R13, RZ, RZ, RZ ;  /* 0x000000ffff0d7224 */ /* 0x000fe200078e00ff */
[----:B------:R-:W3:Y:S01]  /*5c90*/  LDCU.64 UR6, c[0x4][0x88] ;  /* 0x01001100ff0677ac */ /* 0x000ee20008000a00 */
[----:B------:R-:W4:Y:S01]  /*5ca0*/  LDCU.64 UR4, c[0x4][0x8] ;  /* 0x01000100ff0477ac */ /* 0x000f220008000a00 */
[----:B-1----:R-:W-:Y:S02]  /*5cb0*/  MOV R4, UR8 ;  /* 0x0000000800047c02 */ /* 0x002fe40008000f00 */
[----:B------:R-:W-:Y:S02]  /*5cc0*/  MOV R5, UR9 ;  /* 0x0000000900057c02 */ /* 0x000fe40008000f00 */
[----:B---3--:R-:W-:Y:S01]  /*5cd0*/  MOV R7, UR7 ;  /* 0x0000000700077c02 */ /* 0x008fe20008000f00 */
[----:B------:R-:W-:Y:S01]  /*5ce0*/  IMAD.U32 R6, RZ, RZ, UR6 ;  /* 0x00000006ff067e24 */ /* 0x000fe2000f8e00ff */
[----:B----4-:R-:W-:Y:S01]  /*5cf0*/  MOV R11, UR5 ;  /* 0x00000005000b7c02 */ /* 0x010fe20008000f00 */
[----:B------:R-:W-:Y:S02]  /*5d00*/  IMAD.U32 R10, RZ, RZ, UR4 ;  /* 0x00000004ff0a7e24 */ /* 0x000fe4000f8e00ff */
[----:B------:R-:W-:Y:S07]  /*5d10*/  LEPC R20, `(.L_x_93) ;  /* 0x000000001014794e */ /* 0x000fee0000000000 */
[----:B--2---:R-:W-:Y:S05]  /*5d20*/  CALL.ABS.NOINC R2 ;  /* 0x0000000002007343 */ /* 0x004fea0003c00000 */
.L_x_93:
[----:B------:R-:W-:Y:S05]  /*5d30*/  BSYNC.RECONVERGENT B6 ;  /* 0x0000000000067941 */ /* 0x000fea0003800200 */
.L_x_92:
[----:B------:R-:W-:Y:S01]  /*5d40*/  R2UR UR4, R85 ;  /* 0x00000000550472ca */ /* 0x000fe200000e0000 */
[----:B------:R-:W-:Y:S01]  /*5d50*/  UISETP.NE.U32.AND UP0, UPT, UR62, URZ, UPT ;  /* 0x000000ff3e00728c */ /* 0x000fe2000bf05070 */
[----:B------:R-:W-:Y:S02]  /*5d60*/  ISETP.NE.U32.AND P4, PT, R78, RZ, PT ;  /* 0x000000ff4e00720c */ /* 0x000fe40003f85070 */
[----:B------:R-:W-:Y:S01]  /*5d70*/  ISETP.NE.U32.AND P2, PT, RZ, UR56, PT ;  /* 0x00000038ff007c0c */ /* 0x000fe2000bf45070 */
[----:B------:R-:W-:Y:S01]  /*5d80*/  UISETP.NE.AND.EX UP1, UPT, UR63, URZ, UPT, UP0 ;  /* 0x000000ff3f00728c */ /* 0x000fe2000bf25300 */
[----:B------:R-:W-:Y:S01]  /*5d90*/  ISETP.NE.AND.EX P4, PT, R79, RZ, PT, P4 ;  /* 0x000000ff4f00720c */ /* 0x000fe20003f85340 */
[----:B------:R-:W-:Y:S01]  /*5da0*/  UPLOP3.LUT UP0, UPT, UPT, UPT, UPT, 0x40, 0x4 ;  /* 0x000000000004789c */ /* 0x000fe20003f0e870 */
[----:B------:R-:W-:Y:S05]  /*5db0*/  ISETP.NE.AND.EX P2, PT, RZ, UR57, PT, P2 ;  /* 0x00000039ff007c0c */ /* 0x000fea000bf45320 */
[----:B------:R-:W-:Y:S06]  /*5dc0*/  UISETP.NE.AND UP2, UPT, UR4, URZ, UPT ;  /* 0x000000ff0400728c */ /* 0x000fec000bf45270 */
[----:B------:R-:W-:Y:S05]  /*5dd0*/  PLOP3.LUT P1, PT, PT, PT, UP2, 0x80, 0x8 ;  /* 0x000000000008781c */ /* 0x000fea0003f2f028 */
[----:B------:R-:W-:Y:S06]  /*5de0*/  @UP2 UPLOP3.LUT UP0, UPT, UPT, UPT, UP1, 0x80, 0x8 ;  /* 0x000000000008289c */ /* 0x000fec0003f0f010 */
[----:B------:R-:W-:Y:S01]  /*5df0*/  PLOP3.LUT P0, PT, PT, PT, UP0, 0x80, 0x8 ;  /* 0x000000000008781c */ /* 0x000fe20003f0f008 */
[----:B------:R-:W-:Y:S01]  /*5e00*/  @!UPT UIADD3 URZ, UPT, UPT, URZ, URZ, URZ ;  /* 0x000000fffffff290 */ /* 0x000fe2000fffe0ff */
[----:B------:R-:W-:Y:S11]  /*5e10*/  BRA.U !UP1, `(.L_x_95) ;  /* 0x00000001093c7547 */ /* 0x000ff6000b800000 */
[----:B------:R-:W-:Y:S01]  /*5e20*/  UISETP.NE.U32.AND UP0, UPT, UR56, URZ, UPT ;  /* 0x000000ff3800728c */ /* 0x000fe2000bf05070 */
[----:B-1----:R-:W-:Y:S01]  /*5e30*/  HFMA2 R0, -RZ, RZ, 0, 5.9604644775390625e-08 ;  /* 0x00000001ff007431 */ /* 0x002fe200000001ff */
[----:B------:R-:W1:Y:S01]  /*5e40*/  LDCU.64 UR8, c[0x0][0x358] ;  /* 0x00006b00ff0877ac */ /* 0x000e620008000a00 */
[----:B------:R-:W-:Y:S01]  /*5e50*/  IMAD.MOV.U32 R81, RZ, RZ, 0x1 ;  /* 0x00000001ff517424 */ /* 0x000fe200078e00ff */
[----:B------:R-:W-:Y:S06]  /*5e60*/  UISETP.NE.AND.EX UP0, UPT, UR57, URZ, UPT, UP0 ;  /* 0x000000ff3900728c */ /* 0x000fec000bf05300 */
        /* <DEDUP_REMOVED lines=9> */
[----:B--23--:R-:W-:Y:S02]  /*5f00*/  @!P3 IMAD.U32 R41, RZ, RZ, UR4 ;  /* 0x00000004ff29be24 */ /* 0x00cfe4000f8e00ff */
.L_x_95:
[----:B------:R-:W-:Y:S05]  /*5f10*/  @!P4 BRA `(.L_x_96) ;  /* 0x000000000024c947 */ /* 0x000fea0003800000 */
[----:B------:R-:W-:Y:S01]  /*5f20*/  ISETP.NE.U32.AND P3, PT, R76, RZ, PT ;  /* 0x000000ff4c00720c */ /* 0x000fe20003f65070 */
[----:B------:R-:W2:Y:S03]  /*5f30*/  LDCU.64 UR4, c[0x0][0x358] ;  /* 0x00006b00ff0477ac */ /* 0x000ea60008000a00 */
[----:B------:R-:W-:Y:S11]  /*5f40*/  ISETP.NE.AND.EX P3, PT, R77, RZ, PT, P3 ;  /* 0x000000ff4d00720c */ /* 0x000ff60003f65330 */
[----:B------:R-:W-:Y:S02]  /*5f50*/  @!UPT UIADD3 URZ, UPT, UPT, URZ, URZ, URZ ;  /* 0x000000fffffff290 */ /* 0x000fe4000fffe0ff */
[----:B------:R-:W3:Y:S01]  /*5f60*/  @P3 LDC.64 R2, c[0x0][0x8a8] ;  /* 0x00022a00ff023b82 */ /* 0x000ee20000000a00 */
[----:B-1----:R-:W-:Y:S04]  /*5f70*/  @P3 IMAD R0, R78, UR36, RZ ;  /* 0x000000244e003c24 */ /* 0x002fe8000f8e02ff */
[----:B---3--:R-:W-:Y:S05]  /*5f80*/  @P3 IMAD.WIDE R2, R0, 0x4, R2 ;  /* 0x0000000400023825 */ /* 0x008fea00078e0202 */
[----:B--2--5:R2:W5:Y:S02]  /*5f90*/  @P3 LDG.E R38, desc[UR4][R2.64] ;  /* 0x0000000402263981 */ /* 0x024564000c1e1900 */
[----:B--2---:R-:W3:Y:S02]  /*5fa0*/  @!P3 LDC R38, c[0x0][0x8a0] ;  /* 0x00022800ff26bb82 */ /* 0x004ee40000000800 */
.L_x_96:
[----:B-----5:R-:W-:Y:S01]  /*5fb0*/  FSETP.NEU.AND P3, PT, R41, RZ, PT ;  /* 0x000000ff2900720b */ /* 0x020fe20003f6d000 */
[----:B------:R-:W-:Y:S01]  /*5fc0*/  IMAD.SHL.U32 R47, R80, 0x2, RZ ;  /* 0x00000002502f7824 */ /* 0x000fe200078e00ff */
[----:B------:R-:W-:Y:S01]  /*5fd0*/  SEL R5, RZ, 0xffffffff, P2 ;  /* 0xffffffffff057807 */ /* 0x000fe20001000000 */
[----:B------:R-:W-:Y:S01]  /*5fe0*/  BSSY B1, `(.L_x_97) ;  /* 0x0000044000017945 */ /* 0x000fe20003800000 */
[----:B------:R-:W-:Y:S01]  /*5ff0*/  @P1 LOP3.LUT P2, RZ, R81, 0xff, RZ, 0xc0, !PT ;  /* 0x000000ff51ff1812 */ /* 0x000fe2000784c0ff */
[----:B------:R-:W-:Y:S01]  /*6000*/  VIADD R97, R47, UR44 ;  /* 0x0000002c2f617c36 */ /* 0x000fe20008000000 */
[----:B------:R-:W-:Y:S01]  /*6010*/  @P1 SEL R2, RZ, 0xffffffff, P3 ;  /* 0xffffffffff021807 */ /* 0x000fe20001800000 */
[----:B------:R-:W-:Y:S01]  /*6020*/  IMAD.MOV.U32 R60, RZ, RZ, 0x1 ;  /* 0x00000001ff3c7424 */ /* 0x000fe200078e00ff */
[----:B------:R-:W-:Y:S01]  /*6030*/  LOP3.LUT R91, R91, 0x1, RZ, 0x3c, !PT ;  /* 0x000000015b5b7812 */ /* 0x000fe200078e3cff */
[----:B------:R-:W-:Y:S01]  /*6040*/  IMAD.MOV.U32 R46, RZ, RZ, RZ ;  /* 0x000000ffff2e7224 */ /* 0x000fe200078e00ff */
[----:B------:R-:W-:Y:S02]  /*6050*/  @P0 SEL R2, R5, R2, !P2 ;  /* 0x0000000205020207 */ /* 0x000fe40005000000 */
[----:B------:R-:W-:Y:S02]  /*6060*/  CS2R R74, SRZ ;  /* 0x00000000004a7805 */ /* 0x000fe4000001ff00 */
[----:B------:R-:W-:Y:S02]  /*6070*/  LEA R98, R36, UR44, 0x3 ;  /* 0x0000002c24627c11 */ /* 0x000fe4000f8e18ff */
[----:B------:R-:W-:Y:S02]  /*6080*/  CS2R R72, SRZ ;  /* 0x0000000000487805 */ /* 0x000fe4000001ff00 */
[----:B------:R-:W-:Y:S02]  /*6090*/  @P1 LOP3.LUT R2, R2, 0x1, RZ, 0xc0, !PT ;  /* 0x0000000102021812 */ /* 0x000fe400078ec0ff */
[----:B------:R-:W-:Y:S02]  /*60a0*/  CS2R R66, SRZ ;  /* 0x0000000000427805 */ /* 0x000fe4000001ff00 */
[----:B------:R-:W-:Y:S02]  /*60b0*/  SHF.L.U32 R3, R90, 0x1f, RZ ;  /* 0x0000001f5a037819 */ /* 0x000fe400000006ff */
[----:B------:R-:W-:Y:S02]  /*60c0*/  CS2R R64, SRZ ;  /* 0x0000000000407805 */ /* 0x000fe4000001ff00 */
[----:B------:R-:W-:Y:S02]  /*60d0*/  ISETP.NE.U32.OR P6, PT, R2, 0x1, !P1 ;  /* 0x000000010200780c */ /* 0x000fe40004fc5470 */
[----:B------:R-:W-:Y:S02]  /*60e0*/  CS2R R58, SRZ ;  /* 0x00000000003a7805 */ /* 0x000fe4000001ff00 */
[----:B------:R-:W-:Y:S02]  /*60f0*/  PLOP3.LUT P2, PT, PT, PT, UP1, 0x80, 0x8 ;  /* 0x000000000008781c */ /* 0x000fe40003f4f018 */
[----:B------:R-:W-:Y:S02]  /*6100*/  CS2R R56, SRZ ;  /* 0x0000000000387805 */ /* 0x000fe4000001ff00 */
[----:B------:R-:W-:Y:S02]  /*6110*/  LEA.HI R39, R36, R36, RZ, 0x1 ;  /* 0x0000002424277211 */ /* 0x000fe400078f08ff */
[----:B------:R-:W-:Y:S02]  /*6120*/  CS2R R50, SRZ ;  /* 0x0000000000327805 */ /* 0x000fe4000001ff00 */
[----:B------:R-:W-:Y:S02]  /*6130*/  LOP3.LUT P4, R87, R81, 0xff, RZ, 0xc0, !PT ;  /* 0x000000ff51577812 */ /* 0x000fe4000788c0ff */
[----:B------:R-:W-:Y:S02]  /*6140*/  CS2R R48, SRZ ;  /* 0x0000000000307805 */ /* 0x000fe4000001ff00 */
[----:B------:R-:W-:Y:S01]  /*6150*/  SEL R2, RZ, 0xffffffff, P3 ;  /* 0xffffffffff027807 */ /* 0x000fe20001800000 */
[C---:B-1----:R-:W-:Y:S01]  /*6160*/  IMAD.SHL.U32 R0, R39.reuse, 0x80, RZ ;  /* 0x0000008027007824 */ /* 0x042fe200078e00ff */
[----:B------:R-:W-:Y:S01]  /*6170*/  LOP3.LUT R39, R39, 0xffe, RZ, 0xc0, !PT ;  /* 0x00000ffe27277812 */ /* 0x000fe200078ec0ff */
[----:B------:R-:W-:Y:S01]  /*6180*/  VIADD R99, R97, 0x400 ;  /* 0x0000040061637836 */ /* 0x000fe20000000000 */
[----:B------:R-:W-:Y:S01]  /*6190*/  P2R R95, PR, RZ, 0x40 ;  /* 0x00000040ff5f7803 */ /* 0x000fe20000000000 */
[----:B------:R-:W-:Y:S01]  /*61a0*/  IMAD.IADD R96, R92, 0x1, R97 ;  /* 0x000000015c607824 */ /* 0x000fe200078e0261 */
[----:B------:R-:W-:Y:S01]  /*61b0*/  @P6 SHF.L.U32 R4, R91, 0x1f, RZ ;  /* 0x0000001f5b046819 */ /* 0x000fe200000006ff */
[----:B------:R-:W-:Y:S01]  /*61c0*/  IMAD.IADD R39, R36, 0x1, -R39 ;  /* 0x0000000124277824 */ /* 0x000fe200078e0a27 */
[----:B------:R-:W-:Y:S02]  /*61d0*/  @P2 SEL R2, R5, R2, !P4 ;  /* 0x0000000205022207 */ /* 0x000fe40006000000 */
[----:B------:R-:W1:Y:S01]  /*61e0*/  @P6 SYNCS.PHASECHK.TRANS64.TRYWAIT P1, [UR44+0x40], R4 ;  /* 0x00004004ff0065a7 */ /* 0x000e62000802112c */
[----:B------:R-:W-:Y:S02]  /*61f0*/  LOP3.LUT R0, R0, 0xffffff00, RZ, 0xc0, !PT ;  /* 0xffffff0000007812 */ /* 0x000fe400078ec0ff */
[----:B------:R-:W-:Y:S03]  /*6200*/  LOP3.LUT R2, R2, 0x1, RZ, 0xc0, !PT ;  /* 0x0000000102027812 */ /* 0x000fe600078ec0ff */
[----:B------:R-:W-:Y:S01]  /*6210*/  IMAD.IADD R0, R37, 0x1, R0 ;  /* 0x0000000125007824 */ /* 0x000fe200078e0200 */
[----:B------:R-:W-:Y:S03]  /*6220*/  ISETP.NE.U32.AND P5, PT, R2, 0x1, PT ;  /* 0x000000010200780c */ /* 0x000fe60003fa5070 */
[----:B------:R-:W-:Y:S01]  /*6230*/  IMAD R39, R39, 0x100000, R0 ;  /* 0x0010000027277824 */ /* 0x000fe200078e0200 */
[----:B------:R-:W-:Y:S01]  /*6240*/  P2R R61, PR, RZ, 0x20 ;  /* 0x00000020ff3d7803 */ /* 0x000fe20000000000 */
[----:B------:R2:W4:Y:S01]  /*6250*/  SYNCS.PHASECHK.TRANS64.TRYWAIT P0, [R98+URZ+0xb0], R3 ;  /* 0x0000b003620075a7 */ /* 0x00052200080011ff */
[----:B-1----:R-:W-:Y:S01]  /*6260*/  @P6 SEL R60, RZ, 0x1, !P1 ;  /* 0x00000001ff3c6807 */ /* 0x002fe20004800000 */
[----:B--2---:R-:W-:Y:S06]  /*6270*/  @!P6 BRA `(.L_x_98) ;  /* 0x000000000068e947 */ /* 0x004fec0003800000 */
[C---:B------:R-:W-:Y:S01]  /*6280*/  @P5 IMAD R5, R93.reuse, 0x2, R99 ;  /* 0x000000025d055824 */ /* 0x040fe200078e0263 */
[----:B------:R-:W-:Y:S01]  /*6290*/  ISETP.NE.AND P1, PT, R60, RZ, PT ;  /* 0x000000ff3c00720c */ /* 0x000fe20003f25270 */
[----:B------:R-:W-:Y:S01]  /*62a0*/  @P5 IMAD R2, R93, 0x2, R97 ;  /* 0x000000025d025824 */ /* 0x000fe200078e0261 */
[----:B------:R-:W-:Y:S01]  /*62b0*/  BSSY B0, `(.L_x_99) ;  /* 0x000000e000007945 */ /* 0x000fe20003800000 */
[----:B------:R-:W-:Y:S01]  /*62c0*/  IMAD.MOV.U32 R74, RZ, RZ, RZ ;  /* 0x000000ffff4a7224 */ /* 0x000fe200078e00ff */
[----:B------:R-:W-:Y:S01]  /*62d0*/  CS2R R66, SRZ ;  /* 0x0000000000427805 */ /* 0x000fe2000001ff00 */
[----:B------:R-:W-:Y:S01]  /*62e0*/  @P5 IMAD.IADD R4, R92, 0x1, R5 ;  /* 0x000000015c045824 */ /* 0x000fe200078e0205 */
[----:B------:R-:W-:Y:S02]  /*62f0*/  CS2R R64, SRZ ;  /* 0x0000000000407805 */ /* 0x000fe4000001ff00 */
[----:B------:R-:W-:Y:S02]  /*6300*/  CS2R R72, SRZ ;  /* 0x0000000000487805 */ /* 0x000fe4000001ff00 */
[----:B------:R-:W-:Y:S02]  /*6310*/  CS2R R50, SRZ ;  /* 0x0000000000327805 */ /* 0x000fe4000001ff00 */
[----:B------:R-:W-:Y:S02]  /*6320*/  CS2R R48, SRZ ;  /* 0x0000000000307805 */ /* 0x000fe4000001ff00 */
[----:B------:R-:W-:Y:S02]  /*6330*/  CS2R R58, SRZ ;  /* 0x00000000003a7805 */ /* 0x000fe4000001ff00 */
[----:B------:R-:W-:Y:S01]  /*6340*/  CS2R R56, SRZ ;  /* 0x0000000000387805 */ /* 0x000fe2000001ff00 */
[----:B------:R-:W-:Y:S06]  /*6350*/  @P1 BRA `(.L_x_100) ;  /* 0x00000000000c1947 */ /* 0x000fec0003800000 */
[----:B------:R-:W-:Y:S04]  /*6360*/  SHF.L.U32 R5, R91, 0x1f, RZ ;  /* 0x0000001f5b057819 */ /* 0x000fe800000006ff */
[----:B------:R-:W1:Y:S02]  /*6370*/  SYNCS.PHASECHK.TRANS64.TRYWAIT P1, [UR44+0x40], R5 ;  /* 0x00004005ff0075a7 */ /* 0x000e64000802112c */
[----:B-1----:R-:W-:Y:S05]  /*6380*/  @!P1 BRA `(.L_x_101) ;  /* 0x0000003c00989947 */ /* 0x002fea0003800000 */
.L_x_100:
[----:B------:R-:W-:Y:S05]  /*6390*/  BSYNC B0 ;  /* 0x0000000000007941 */ /* 0x000fea0003800000 */
.L_x_99:
[----:B------:R-:W-:Y:S01]  /*63a0*/  ISETP.NE.AND P1, PT, R61, RZ, PT ;  /* 0x000000ff3d00720c */ /* 0x000fe20003f25270 */
[----:B------:R-:W-:Y:S11]  /*63b0*/  HFMA2 R46, -RZ, RZ, 0, 5.9604644775390625e-08 ;  /* 0x00000001ff2e7431 */ /* 0x000ff600000001ff */
[----:B------:R-:W-:Y:S01]  /*63c0*/  @!UPT UIADD3 URZ, UPT, UPT, URZ, URZ, URZ ;  /* 0x000000fffffff290 */ /* 0x000fe2000fffe0ff */
[----:B------:R-:W-:Y:S05]  /*63d0*/  @P1 WARPSYNC.ALL ;  /* 0x0000000000001948 */ /* 0x000fea0003800000 */
[----:B------:R2:W1:Y:S04]  /*63e0*/  @P1 LDSM.16.M88.4 R64, [R2+0x400] ;  /* 0x000400000240183b */ /* 0x0004680000000200 */
[----:B------:R2:W1:Y:S04]  /*63f0*/  @P1 LDSM.16.M88.4 R72, [R4] ;  /* 0x000000000448183b */ /* 0x0004680000000200 */
[----:B------:R2:W1:Y:S04]  /*6400*/  @P1 LDSM.16.M88.4 R48, [R47+UR44+0x400] ;  /* 0x0004002c2f30183b */ /* 0x0004680008000200 */
[----:B------:R2:W1:Y:S02]  /*6410*/  @P1 LDSM.16.M88.4 R56, [R96+0x400] ;  /* 0x000400006038183b */ /* 0x0004640000000200 */
.L_x_98:
[----:B------:R-:W-:Y:S05]  /*6420*/  BSYNC B1 ;  /* 0x0000000000017941 */ /* 0x000fea0003800000 */
.L_x_97:
[----:B-1----:R-:W-:Y:S04]  /*6430*/  SHF.R.U32.HI R5, RZ, 0x15, R39 ;  /* 0x00000015ff057819 */ /* 0x002fe80000011627 */
[----:B------:R-:W-:Y:S01]  /*6440*/  LOP3.LUT P1, RZ, R5, 0x3, R82, 0x48, !PT ;  /* 0x0000000305ff7812 */ /* 0x000fe20007824852 */
[----:B------:R-:W-:Y:S01]  /*6450*/  @!UPT UIADD3 URZ, UPT, UPT, URZ, URZ, URZ ;  /* 0x000000fffffff290 */ /* 0x000fe2000fffe0ff */
[----:B----4-:R-:W-:Y:S11]  /*6460*/  @P0 BRA `(.L_x_102) ;  /* 0x0000000000080947 */ /* 0x010ff60003800000 */
[----:B------:R-:W1:Y:S02]  /*6470*/  SYNCS.PHASECHK.TRANS64.TRYWAIT P0, [R98+URZ+0xb0], R3 ;  /* 0x0000b003620075a7 */ /* 0x000e6400080011ff */
[----:B-1----:R-:W-:Y:S05]  /*6480*/  @!P0 BRA `(.L_x_103) ;  /* 0x0000003c00708947 */ /* 0x002fea0003800000 */
.L_x_102:
[----:B------:R-:W-:Y:S05]  /*6490*/  @!P1 BRA `(.L_x_104) ;  /* 0x0000000000409947 */ /* 0x000fea0003800000 */
[----:B------:R-:W4:Y:S01]  /*64a0*/  LDCU.64 UR8, c[0x4][0x70] ;  /* 0x01000e00ff0877ac */ /* 0x000f220008000a00 */
[----:B-1----:R-:W-:Y:S01]  /*64b0*/  MOV R3, 0x0 ;  /* 0x0000000000037802 */ /* 0x002fe20000000f00 */
[----:B------:R-:W-:Y:S02]  /*64c0*/  HFMA2 R12, -RZ, RZ, 0, 5.9604644775390625e-08 ;  /* 0x00000001ff0c7431 */ /* 0x000fe400000001ff */
[----:B------:R-:W-:Y:S02]  /*64d0*/  IMAD.MOV.U32 R8, RZ, RZ, 0x192 ;  /* 0x00000192ff087424 */ /* 0x000fe400078e00ff */
[----:B------:R-:W-:Y:S01]  /*64e0*/  IMAD.MOV.U32 R13, RZ, RZ, RZ ;  /* 0x000000ffff0d7224 */ /* 0x000fe200078e00ff */
[----:B------:R-:W1:Y:S01]  /*64f0*/  LDCU.64 UR6, c[0x4][0x78] ;  /* 0x01000f00ff0677ac */ /* 0x000e620008000a00 */
[----:B--2---:R-:W2:Y:S01]  /*6500*/  LDC.64 R2, c[0x4][R3] ;  /* 0x0100000003027b82 */ /* 0x004ea20000000a00 */
[----:B------:R-:W5:Y:S01]  /*6510*/  LDCU.64 UR4, c[0x4][0x10] ;  /* 0x01000200ff0477ac */ /* 0x000f620008000a00 */
[----:B----4-:R-:W-:Y:S01]  /*6520*/  MOV R5, UR9 ;  /* 0x0000000900057c02 */ /* 0x010fe20008000f00 */
[----:B------:R-:W-:Y:S01]  /*6530*/  IMAD.U32 R4, RZ, RZ, UR8 ;  /* 0x00000008ff047e24 */ /* 0x000fe2000f8e00ff */
[----:B-1----:R-:W-:Y:S01]  /*6540*/  MOV R7, UR7 ;  /* 0x0000000700077c02 */ /* 0x002fe20008000f00 */
[----:B------:R-:W-:Y:S01]  /*6550*/  IMAD.U32 R6, RZ, RZ, UR6 ;  /* 0x00000006ff067e24 */ /* 0x000fe2000f8e00ff */
[----:B-----5:R-:W-:Y:S01]  /*6560*/  MOV R11, UR5 ;  /* 0x00000005000b7c02 */ /* 0x020fe20008000f00 */
[----:B------:R-:W-:Y:S02]  /*6570*/  IMAD.U32 R10, RZ, RZ, UR4 ;  /* 0x00000004ff0a7e24 */ /* 0x000fe4000f8e00ff */
[----:B------:R-:W-:Y:S07]  /*6580*/  LEPC R20, `(.L_x_104) ;  /* 0x000000001014794e */ /* 0x000fee0000000000 */
[----:B--23--:R-:W-:Y:S05]  /*6590*/  CALL.ABS.NOINC R2 ;  /* 0x0000000002007343 */ /* 0x00cfea0003c00000 */
.L_x_104:
[----:B------:R-:W-:Y:S05]  /*65a0*/  WARPSYNC.ALL ;  /* 0x0000000000007948 */ /* 0x000fea0003800000 */
[----:B------:R-:W-:Y:S01]  /*65b0*/  R2UR UR4, R39 ;  /* 0x00000000270472ca */ /* 0x000fe200000e0000 */
[--C-:B------:R-:W-:Y:S01]  /*65c0*/  HADD2.F32 R40, -RZ, R48.reuse.H0_H0 ;  /* 0x20000030ff287230 */ /* 0x100fe20000004100 */
[----:B------:R-:W-:Y:S01]  /*65d0*/  SHF.L.U32 R62, R93, 0x1, RZ ;  /* 0x000000015d3e7819 */ /* 0x000fe200000006ff */
[----:B------:R-:W-:Y:S01]  /*65e0*/  HADD2.F32 R43, -RZ, R48.H1_H1 ;  /* 0x30000030ff2b7230 */ /* 0x000fe20000004100 */
[----:B------:R-:W-:Y:S01]  /*65f0*/  ISETP.NE.AND P0, PT, R94, RZ, PT ;  /* 0x000000ff5e00720c */ /* 0x000fe20003f05270 */
[----:B------:R-:W-:Y:S01]  /*6600*/  HADD2.F32 R42, -RZ, R49.H0_H0 ;  /* 0x20000031ff2a7230 */ /* 0x000fe20000004100 */
[----:B------:R-:W-:Y:S01]  /*6610*/  IADD3 R99, PT, PT, R99, R62, RZ ;  /* 0x0000003e63637210 */ /* 0x000fe20007ffe0ff */
[----:B------:R-:W-:Y:S01]  /*6620*/  HADD2.F32 R45, -RZ, R51.H0_H0 ;  /* 0x20000033ff2d7230 */ /* 0x000fe20000004100 */
[----:B------:R-:W-:Y:S02]  /*6630*/  BSSY.RECONVERGENT B0, `(.L_x_105) ;  /* 0x0000085000007945 */ /* 0x000fe40003800200 */
[----:B------:R-:W-:Y:S03]  /*6640*/  IADD3 R100, PT, PT, R92, R99, RZ ;  /* 0x000000635c647210 */ /* 0x000fe60007ffe0ff */
[----:B--2---:R-:W3:Y:S02]  /*6650*/  LDTM.16dp256bit.x8 R4, tmem[UR4] ;  /* 0x00000004000479ee */ /* 0x004ee400081a0000 */
[C---:B---3--:R-:W-:Y:S01]  /*6660*/  FMUL R0, R38.reuse, R4 ;  /* 0x0000000426007220 */ /* 0x048fe20000400000 */
[C---:B------:R-:W-:Y:S01]  /*6670*/  FMUL R2, R38.reuse, R5 ;  /* 0x0000000526027220 */ /* 0x040fe20000400000 */
[C---:B-1----:R-:W-:Y:S01]  /*6680*/  FMUL R3, R38.reuse, R6 ;  /* 0x0000000626037220 */ /* 0x042fe20000400000 */
[C---:B------:R-:W-:Y:S01]  /*6690*/  FMUL R7, R38.reuse, R7 ;  /* 0x0000000726077220 */ /* 0x040fe20000400000 */
[C---:B------:R-:W-:Y:S01]  /*66a0*/  FFMA R0, R41.reuse, R40, R0 ;  /* 0x0000002829007223 */ /* 0x040fe20000000000 */
[----:B------:R-:W-:Y:S02]  /*66b0*/  HADD2.F32 R40, -RZ, R49.H1_H1 ;  /* 0x30000031ff287230 */ /* 0x000fe40000004100 */
[C---:B------:R-:W-:Y:S01]  /*66c0*/  FFMA R2, R41.reuse, R43, R2 ;  /* 0x0000002b29027223 */ /* 0x040fe20000000002 */
[C---:B------:R-:W-:Y:S01]  /*66d0*/  FFMA R3, R41.reuse, R42, R3 ;  /* 0x0000002a29037223 */ /* 0x040fe20000000003 */
[--C-:B------:R-:W-:Y:S02]  /*66e0*/  HADD2.F32 R43, -RZ, R50.reuse.H0_H0 ;  /* 0x20000032ff2b7230 */ /* 0x100fe40000004100 */
[----:B------:R-:W-:Y:S01]  /*66f0*/  FMUL R4, R38, R8 ;  /* 0x0000000826047220 */ /* 0x000fe20000400000 */
[----:B------:R-:W-:Y:S01]  /*6700*/  HADD2.F32 R42, -RZ, R50.H1_H1 ;  /* 0x30000032ff2a7230 */ /* 0x000fe20000004100 */
[----:B------:R-:W-:Y:S01]  /*6710*/  F2FP.F16.F32.PACK_AB R52, R2, R0 ;  /* 0x000000000234723e */ /* 0x000fe200000000ff */
[C---:B------:R-:W-:Y:S01]  /*6720*/  FFMA R7, R41.reuse, R40, R7 ;  /* 0x0000002829077223 */ /* 0x040fe20000000007 */
[----:B------:R-:W-:Y:S01]  /*6730*/  FFMA R4, R41, R43, R4 ;  /* 0x0000002b29047223 */ /* 0x000fe20000000004 */
[C---:B------:R-:W-:Y:S01]  /*6740*/  FMUL R5, R38.reuse, R9 ;  /* 0x0000000926057220 */ /* 0x040fe20000400000 */
[C---:B------:R-:W-:Y:S01]  /*6750*/  FMUL R6, R38.reuse, R10 ;  /* 0x0000000a26067220 */ /* 0x040fe20000400000 */
[----:B------:R-:W-:Y:S01]  /*6760*/  HADD2.F32 R40, -RZ, R51.H1_H1 ;  /* 0x30000033ff287230 */ /* 0x000fe20000004100 */
[----:B------:R-:W-:Y:S01]  /*6770*/  F2FP.F16.F32.PACK_AB R53, R7, R3 ;  /* 0x000000030735723e */ /* 0x000fe200000000ff */
[C---:B------:R-:W-:Y:S01]  /*6780*/  FFMA R5, R41.reuse, R42, R5 ;  /* 0x0000002a29057223 */ /* 0x040fe20000000005 */
[----:B------:R-:W-:Y:S01]  /*6790*/  FFMA R6, R41, R45, R6 ;  /* 0x0000002d29067223 */ /* 0x000fe20000000006 */
[C---:B------:R-:W-:Y:S01]  /*67a0*/  FMUL R11, R38.reuse, R11 ;  /* 0x0000000b260b7220 */ /* 0x040fe20000400000 */
[--C-:B------:R-:W-:Y:S02]  /*67b0*/  HADD2.F32 R43, -RZ, R56.reuse.H0_H0 ;  /* 0x20000038ff2b7230 */ /* 0x100fe40000004100 */
[C---:B------:R-:W-:Y:S01]  /*67c0*/  FMUL R8, R38.reuse, R12 ;  /* 0x0000000c26087220 */ /* 0x040fe20000400000 */
[----:B------:R-:W-:Y:S01]  /*67d0*/  F2FP.F16.F32.PACK_AB R54, R5, R4 ;  /* 0x000000040536723e */ /* 0x000fe200000000ff */
[C---:B------:R-:W-:Y:S01]  /*67e0*/  FFMA R11, R41.reuse, R40, R11 ;  /* 0x00000028290b7223 */ /* 0x040fe2000000000b */
[----:B------:R-:W-:Y:S02]  /*67f0*/  HADD2.F32 R40, -RZ, R56.H1_H1 ;  /* 0x30000038ff287230 */ /* 0x000fe40000004100 */
[----:B------:R-:W-:Y:S01]  /*6800*/  FFMA R8, R41, R43, R8 ;  /* 0x0000002b29087223 */ /* 0x000fe20000000008 */
[C---:B------:R-:W-:Y:S01]  /*6810*/  FMUL R9, R38.reuse, R13 ;  /* 0x0000000d26097220 */ /* 0x040fe20000400000 */
[--C-:B------:R-:W-:Y:S01]  /*6820*/  HADD2.F32 R45, -RZ, R57.reuse.H0_H0 ;  /* 0x20000039ff2d7230 */ /* 0x100fe20000004100 */
[----:B------:R-:W-:Y:S01]  /*6830*/  F2FP.F16.F32.PACK_AB R55, R11, R6 ;  /* 0x000000060b37723e */ /* 0x000fe200000000ff */
[C---:B------:R-:W-:Y:S01]  /*6840*/  FMUL R10, R38.reuse, R14 ;  /* 0x0000000e260a7220 */ /* 0x040fe20000400000 */
[----:B------:R-:W-:Y:S02]  /*6850*/  HADD2.F32 R42, -RZ, R57.H1_H1 ;  /* 0x30000039ff2a7230 */ /* 0x000fe40000004100 */
[C---:B------:R-:W-:Y:S01]  /*6860*/  FFMA R9, R41.reuse, R40, R9 ;  /* 0x0000002829097223 */ /* 0x040fe20000000009 */
[C---:B------:R-:W-:Y:S01]  /*6870*/  FMUL R15, R38.reuse, R15 ;  /* 0x0000000f260f7220 */ /* 0x040fe20000400000 */
[----:B------:R1:W-:Y:S01]  /*6880*/  STSM.16.M88.4 [R97+0x400], R52 ;  /* 0x0004003461007844 */ /* 0x0003e20000000200 */
[----:B------:R-:W-:Y:S01]  /*6890*/  FFMA R10, R41, R45, R10 ;  /* 0x0000002d290a7223 */ /* 0x000fe2000000000a */
[--C-:B------:R-:W-:Y:S01]  /*68a0*/  HADD2.F32 R40, -RZ, R58.reuse.H0_H0 ;  /* 0x2000003aff287230 */ /* 0x100fe20000004100 */
[----:B------:R-:W-:Y:S01]  /*68b0*/  F2FP.F16.F32.PACK_AB R68, R9, R8 ;  /* 0x000000080944723e */ /* 0x000fe200000000ff */
[----:B------:R-:W-:Y:S01]  /*68c0*/  FFMA R15, R41, R42, R15 ;  /* 0x0000002a290f7223 */ /* 0x000fe2000000000f */
[C---:B------:R-:W-:Y:S01]  /*68d0*/  FMUL R12, R38.reuse, R16 ;  /* 0x00000010260c7220 */ /* 0x040fe20000400000 */
[----:B------:R-:W-:Y:S02]  /*68e0*/  HADD2.F32 R42, -RZ, R58.H1_H1 ;  /* 0x3000003aff2a7230 */ /* 0x000fe40000004100 */
[C---:B------:R-:W-:Y:S01]  /*68f0*/  FMUL R13, R38.reuse, R17 ;  /* 0x00000011260d7220 */ /* 0x040fe20000400000 */
[--C-:B------:R-:W-:Y:S01]  /*6900*/  HADD2.F32 R43, -RZ, R59.reuse.H0_H0 ;  /* 0x2000003bff2b7230 */ /* 0x100fe20000004100 */
[----:B------:R-:W-:Y:S01]  /*6910*/  F2FP.F16.F32.PACK_AB R69, R15, R10 ;  /* 0x0000000a0f45723e */ /* 0x000fe200000000ff */
[C---:B------:R-:W-:Y:S01]  /*6920*/  FFMA R12, R41.reuse, R40, R12 ;  /* 0x00000028290c7223 */ /* 0x040fe2000000000c */
[----:B------:R-:W-:Y:S01]  /*6930*/  FFMA R13, R41, R42, R13 ;  /* 0x0000002a290d7223 */ /* 0x000fe2000000000d */
[C---:B------:R-:W-:Y:S01]  /*6940*/  FMUL R14, R38.reuse, R18 ;  /* 0x00000012260e7220 */ /* 0x040fe20000400000 */
[----:B------:R-:W-:Y:S02]  /*6950*/  HADD2.F32 R40, -RZ, R59.H1_H1 ;  /* 0x3000003bff287230 */ /* 0x000fe40000004100 */
[C---:B------:R-:W-:Y:S01]  /*6960*/  FMUL R19, R38.reuse, R19 ;  /* 0x0000001326137220 */ /* 0x040fe20000400000 */
[C---:B------:R-:W-:Y:S01]  /*6970*/  FMUL R16, R38.reuse, R20 ;  /* 0x0000001426107220 */ /* 0x040fe20000400000 */
[----:B------:R-:W-:Y:S01]  /*6980*/  F2FP.F16.F32.PACK_AB R70, R13, R12 ;  /* 0x0000000c0d46723e */ /* 0x000fe200000000ff */
[C---:B------:R-:W-:Y:S01]  /*6990*/  FFMA R14, R41.reuse, R43, R14 ;  /* 0x0000002b290e7223 */ /* 0x040fe2000000000e */
[--C-:B------:R-:W-:Y:S02]  /*69a0*/  HADD2.F32 R43, -RZ, R64.reuse.H0_H0 ;  /* 0x20000040ff2b7230 */ /* 0x100fe40000004100 */
[C---:B------:R-:W-:Y:S01]  /*69b0*/  FFMA R19, R41.reuse, R40, R19 ;  /* 0x0000002829137223 */ /* 0x040fe20000000013 */
[----:B------:R-:W-:Y:S02]  /*69c0*/  HADD2.F32 R42, -RZ, R64.H1_H1 ;  /* 0x30000040ff2a7230 */ /* 0x000fe40000004100 */
[C---:B------:R-:W-:Y:S01]  /*69d0*/  FMUL R17, R38.reuse, R21 ;  /* 0x0000001526117220 */ /* 0x040fe20000400000 */
[--C-:B------:R-:W-:Y:S02]  /*69e0*/  HADD2.F32 R45, -RZ, R65.reuse.H0_H0 ;  /* 0x20000041ff2d7230 */ /* 0x100fe40000004100 */
[----:B------:R-:W-:Y:S01]  /*69f0*/  FFMA R16, R41, R43, R16 ;  /* 0x0000002b29107223 */ /* 0x000fe20000000010 */
[----:B------:R-:W-:Y:S01]  /*6a00*/  F2FP.F16.F32.PACK_AB R71, R19, R14 ;  /* 0x0000000e1347723e */ /* 0x000fe200000000ff */
[----:B------:R-:W-:Y:S01]  /*6a10*/  FFMA R17, R41, R42, R17 ;  /* 0x0000002a29117223 */ /* 0x000fe20000000011 */
[C---:B------:R-:W-:Y:S01]  /*6a20*/  FMUL R18, R38.reuse, R22 ;  /* 0x0000001626127220 */ /* 0x040fe20000400000 */
[----:B------:R-:W-:Y:S02]  /*6a30*/  HADD2.F32 R40, -RZ, R65.H1_H1 ;  /* 0x30000041ff287230 */ /* 0x000fe40000004100 */
[C---:B------:R-:W-:Y:S01]  /*6a40*/  FMUL R23, R38.reuse, R23 ;  /* 0x0000001726177220 */ /* 0x040fe20000400000 */
[----:B------:R1:W-:Y:S01]  /*6a50*/  STSM.16.M88.4 [R96+0x400], R68 ;  /* 0x0004004460007844 */ /* 0x0003e20000000200 */
[----:B------:R-:W-:Y:S01]  /*6a60*/  F2FP.F16.F32.PACK_AB R104, R17, R16 ;  /* 0x000000101168723e */ /* 0x000fe200000000ff */
[C---:B------:R-:W-:Y:S01]  /*6a70*/  FFMA R18, R41.reuse, R45, R18 ;  /* 0x0000002d29127223 */ /* 0x040fe20000000012 */
[----:B------:R-:W-:Y:S01]  /*6a80*/  FFMA R23, R41, R40, R23 ;  /* 0x0000002829177223 */ /* 0x000fe20000000017 */
[--C-:B------:R-:W-:Y:S02]  /*6a90*/  HADD2.F32 R43, -RZ, R66.reuse.H0_H0 ;  /* 0x20000042ff2b7230 */ /* 0x100fe40000004100 */
[C---:B------:R-:W-:Y:S01]  /*6aa0*/  FMUL R20, R38.reuse, R24 ;  /* 0x0000001826147220 */ /* 0x040fe20000400000 */
[----:B------:R-:W-:Y:S02]  /*6ab0*/  HADD2.F32 R40, -RZ, R66.H1_H1 ;  /* 0x30000042ff287230 */ /* 0x000fe40000004100 */
[C---:B------:R-:W-:Y:S01]  /*6ac0*/  FMUL R21, R38.reuse, R25 ;  /* 0x0000001926157220 */ /* 0x040fe20000400000 */
[--C-:B------:R-:W-:Y:S01]  /*6ad0*/  HADD2.F32 R45, -RZ, R67.reuse.H0_H0 ;  /* 0x20000043ff2d7230 */ /* 0x100fe20000004100 */
[----:B------:R-:W-:Y:S01]  /*6ae0*/  F2FP.F16.F32.PACK_AB R105, R23, R18 ;  /* 0x000000121769723e */ /* 0x000fe200000000ff */
[C---:B------:R-:W-:Y:S01]  /*6af0*/  FFMA R20, R41.reuse, R43, R20 ;  /* 0x0000002b29147223 */ /* 0x040fe20000000014 */
[C---:B------:R-:W-:Y:S01]  /*6b00*/  FFMA R21, R41.reuse, R40, R21 ;  /* 0x0000002829157223 */ /* 0x040fe20000000015 */
[C---:B------:R-:W-:Y:S01]  /*6b10*/  FMUL R22, R38.reuse, R26 ;  /* 0x0000001a26167220 */ /* 0x040fe20000400000 */
[----:B------:R-:W-:Y:S02]  /*6b20*/  HADD2.F32 R42, -RZ, R67.H1_H1 ;  /* 0x30000043ff2a7230 */ /* 0x000fe40000004100 */
[C---:B------:R-:W-:Y:S01]  /*6b30*/  FMUL R27, R38.reuse, R27 ;  /* 0x0000001b261b7220 */ /* 0x040fe20000400000 */
[--C-:B------:R-:W-:Y:S02]  /*6b40*/  HADD2.F32 R40, -RZ, R72.reuse.H0_H0 ;  /* 0x20000048ff287230 */ /* 0x100fe40000004100 */
[C---:B------:R-:W-:Y:S01]  /*6b50*/  FFMA R22, R41.reuse, R45, R22 ;  /* 0x0000002d29167223 */ /* 0x040fe20000000016 */
[C---:B------:R-:W-:Y:S01]  /*6b60*/  FMUL R24, R38.reuse, R28 ;  /* 0x0000001c26187220 */ /* 0x040fe20000400000 */
[C---:B------:R-:W-:Y:S01]  /*6b70*/  FFMA R27, R41.reuse, R42, R27 ;  /* 0x0000002a291b7223 */ /* 0x040fe2000000001b */
[----:B------:R-:W-:Y:S02]  /*6b80*/  HADD2.F32 R42, -RZ, R72.H1_H1 ;  /* 0x30000048ff2a7230 */ /* 0x000fe40000004100 */
[C---:B------:R-:W-:Y:S01]  /*6b90*/  FMUL R25, R38.reuse, R29 ;  /* 0x0000001d26197220 */ /* 0x040fe20000400000 */
[--C-:B------:R-:W-:Y:S02]  /*6ba0*/  HADD2.F32 R43, -RZ, R73.reuse.H0_H0 ;  /* 0x20000049ff2b7230 */ /* 0x100fe40000004100 */
[C---:B------:R-:W-:Y:S01]  /*6bb0*/  FMUL R26, R38.reuse, R30 ;  /* 0x0000001e261a7220 */ /* 0x040fe20000400000 */
[C---:B------:R-:W-:Y:S01]  /*6bc0*/  FFMA R24, R41.reuse, R40, R24 ;  /* 0x0000002829187223 */ /* 0x040fe20000000018 */
[----:B------:R-:W-:Y:S02]  /*6bd0*/  HADD2.F32 R40, -RZ, R73.H1_H1 ;  /* 0x30000049ff287230 */ /* 0x000fe40000004100 */
[C---:B------:R-:W-:Y:S01]  /*6be0*/  FFMA R25, R41.reuse, R42, R25 ;  /* 0x0000002a29197223 */ /* 0x040fe20000000019 */
[C---:B------:R-:W-:Y:S01]  /*6bf0*/  FMUL R31, R38.reuse, R31 ;  /* 0x0000001f261f7220 */ /* 0x040fe20000400000 */
[C---:B------:R-:W-:Y:S01]  /*6c00*/  FFMA R26, R41.reuse, R43, R26 ;  /* 0x0000002b291a7223 */ /* 0x040fe2000000001a */
[--C-:B------:R-:W-:Y:S02]  /*6c10*/  HADD2.F32 R43, -RZ, R74.reuse.H0_H0 ;  /* 0x2000004aff2b7230 */ /* 0x100fe40000004100 */
[C---:B------:R-:W-:Y:S01]  /*6c20*/  FMUL R28, R38.reuse, R32 ;  /* 0x00000020261c7220 */ /* 0x040fe20000400000 */
[----:B------:R-:W-:Y:S02]  /*6c30*/  HADD2.F32 R42, -RZ, R74.H1_H1 ;  /* 0x3000004aff2a7230 */ /* 0x000fe40000004100 */
[C---:B------:R-:W-:Y:S01]  /*6c40*/  FFMA R31, R41.reuse, R40, R31 ;  /* 0x00000028291f7223 */ /* 0x040fe2000000001f */
[C---:B------:R-:W-:Y:S01]  /*6c50*/  FMUL R29, R38.reuse, R33 ;  /* 0x00000021261d7220 */ /* 0x040fe20000400000 */
[--C-:B------:R-:W-:Y:S02]  /*6c60*/  HADD2.F32 R45, -RZ, R75.reuse.H0_H0 ;  /* 0x2000004bff2d7230 */ /* 0x100fe40000004100 */
[C---:B------:R-:W-:Y:S01]  /*6c70*/  FMUL R30, R38.reuse, R34 ;  /* 0x00000022261e7220 */ /* 0x040fe20000400000 */
[----:B------:R-:W-:Y:S02]  /*6c80*/  HADD2.F32 R40, -RZ, R75.H1_H1 ;  /* 0x3000004bff287230 */ /* 0x000fe40000004100 */
[----:B------:R-:W-:Y:S01]  /*6c90*/  FMUL R35, R38, R35 ;  /* 0x0000002326237220 */ /* 0x000fe20000400000 */
[C---:B------:R-:W-:Y:S01]  /*6ca0*/  FFMA R28, R41.reuse, R43, R28 ;  /* 0x0000002b291c7223 */ /* 0x040fe2000000001c */
[C---:B------:R-:W-:Y:S01]  /*6cb0*/  FFMA R29, R41.reuse, R42, R29 ;  /* 0x0000002a291d7223 */ /* 0x040fe2000000001d */
[C---:B------:R-:W-:Y:S01]  /*6cc0*/  FFMA R30, R41.reuse, R45, R30 ;  /* 0x0000002d291e7223 */ /* 0x040fe2000000001e */
[----:B------:R-:W-:Y:S01]  /*6cd0*/  FFMA R35, R41, R40, R35 ;  /* 0x0000002829237223 */ /* 0x000fe20000000023 */
[----:B------:R-:W-:Y:S02]  /*6ce0*/  F2FP.F16.F32.PACK_AB R106, R21, R20 ;  /* 0x00000014156a723e */ /* 0x000fe400000000ff */
[----:B------:R-:W-:Y:S02]  /*6cf0*/  F2FP.F16.F32.PACK_AB R107, R27, R22 ;  /* 0x000000161b6b723e */ /* 0x000fe400000000ff */
[----:B------:R-:W-:Y:S02]  /*6d00*/  F2FP.F16.F32.PACK_AB R108, R25, R24 ;  /* 0x00000018196c723e */ /* 0x000fe400000000ff */
[----:B------:R-:W-:Y:S01]  /*6d10*/  F2FP.F16.F32.PACK_AB R109, R31, R26 ;  /* 0x0000001a1f6d723e */ /* 0x000fe200000000ff */
[----:B------:R1:W-:Y:S01]  /*6d20*/  STSM.16.M88.4 [R99], R104 ;  /* 0x0000006863007844 */ /* 0x0003e20000000200 */
[----:B------:R-:W-:Y:S02]  /*6d30*/  F2FP.F16.F32.PACK_AB R110, R29, R28 ;  /* 0x0000001c1d6e723e */ /* 0x000fe400000000ff */
[----:B------:R-:W-:Y:S05]  /*6d40*/  F2FP.F16.F32.PACK_AB R111, R35, R30 ;  /* 0x0000001e236f723e */ /* 0x000fea00000000ff */
[----:B------:R1:W-:Y:S01]  /*6d50*/  STSM.16.M88.4 [R100], R108 ;  /* 0x0000006c64007844 */ /* 0x0003e20000000200 */
[----:B------:R-:W-:Y:S01]  /*6d60*/  @!PT LDS RZ, [RZ] ;  /* 0x00000000fffff984 */ /* 0x000fe20000000800 */
[----:B------:R-:W-:Y:S01]  /*6d70*/  @!PT LDS RZ, [RZ] ;  /* 0x00000000fffff984 */ /* 0x000fe20000000800 */
[----:B------:R-:W-:Y:S01]  /*6d80*/  @!PT LDS RZ, [RZ] ;  /* 0x00000000fffff984 */ /* 0x000fe20000000800 */
[----:B------:R-:W-:Y:S01]  /*6d90*/  @!PT LDS RZ, [RZ] ;  /* 0x00000000fffff984 */ /* 0x000fe20000000800 */
[----:B------:R2:W-:Y:S07]  /*6da0*/  MEMBAR.ALL.CTA ;  /* 0x0000000000007992 */ /* 0x0005ee0000008000 */
[----:B--2---:R-:W2:Y:S02]  /*6db0*/  FENCE.VIEW.ASYNC.S ;  /* 0x00000000000073c6 */ /* 0x004ea40000000000 */
[----:B--2---:R-:W-:Y:S06]  /*6dc0*/  BAR.SYNC.DEFER_BLOCKING 0x1, 0x80 ;  /* 0x0042000000007b1d */ /* 0x004fec0000010000 */
[----:B------:R-:W-:Y:S05]  /*6dd0*/  @P0 BRA `(.L_x_106) ;  /* 0x0000000000280947 */ /* 0x000fea0003800000 */
[----:B------:R-:W2:Y:S01]  /*6de0*/  LDCU.64 UR6, c[0x0][0x348] ;  /* 0x00006900ff0677ac */ /* 0x000ea20008000a00 */
[----:B------:R-:W-:Y:S01]  /*6df0*/  UIADD3 UR4, UPT, UPT, UR44, 0x400, URZ ;  /* 0x000004002c047890 */ /* 0x000fe2000fffe0ff */
[----:B------:R-:W-:Y:S05]  /*6e00*/  UMOV UR51, UR36 ;  /* 0x0000002400337c82 */ /* 0x000fea0008000000 */
[----:B------:R-:W-:Y:S04]  /*6e10*/  MOV R86, UR4 ;  /* 0x0000000400567c02 */ /* 0x000fe80008000f00 */
[----:B------:R-:W-:Y:S01]  /*6e20*/  R2UR UR48, R86 ;  /* 0x00000000563072ca */ /* 0x000fe200000e0000 */
[----:B--2---:R-:W-:Y:S04]  /*6e30*/  UIADD3 UR4, UP0, UPT, UR6, 0x680, URZ ;  /* 0x0000068006047890 */ /* 0x004fe8000ff1e0ff */
[----:B------:R-:W-:Y:S09]  /*6e40*/  UIADD3.X UR5, UPT, UPT, URZ, UR7, URZ, UP0, !UPT ;  /* 0x00000007ff057290 */ /* 0x000ff200087fe4ff */
[----:B------:R2:W-:Y:S01]  /*6e50*/  UTMASTG.3D [UR48], [UR4] ;  /* 0x00000030040073b5 */ /* 0x0005e20008010000 */
[----:B------:R0:W-:Y:S01]  /*6e60*/  UTMACMDFLUSH ;  /* 0x00000000000079b7 */ /* 0x0001e20000000000 */
[----:B--2---:R-:W-:Y:S04]  /*6e70*/  DEPBAR.LE SB0, 0x1 ;  /* 0x000080400000791a */ /* 0x004fe80000000000 */
.L_x_106:
[----:B------:R-:W-:Y:S05]  /*6e80*/  BSYNC.RECONVERGENT B0 ;  /* 0x0000000000007941 */ /* 0x000fea0003800200 */
.L_x_105:
[----:B------:R-:W-:Y:S01]  /*6e90*/  BAR.SYNC.DEFER_BLOCKING 0x1, 0x80 ;  /* 0x0042000000007b1d */ /* 0x000fe20000010000 */
[----:B------:R-:W-:Y:S01]  /*6ea0*/  ISETP.NE.AND P1, PT, R95, RZ, PT ;  /* 0x000000ff5f00720c */ /* 0x000fe20003f25270 */
[----:B------:R-:W-:Y:S01]  /*6eb0*/  UISETP.NE.AND UP0, UPT, UR47, URZ, UPT ;  /* 0x000000ff2f00728c */ /* 0x000fe2000bf05270 */
[----:B------:R-:W-:Y:S11]  /*6ec0*/  LEA R3, R46, UR44, 0x3 ;  /* 0x0000002c2e037c11 */ /* 0x000ff6000f8e18ff */
[----:B------:R-:W-:Y:S01]  /*6ed0*/  @P1 SHF.L.U32 R4, R91, 0x1f, RZ ;  /* 0x0000001f5b041819 */ /* 0x000fe200000006ff */
[----:B------:R-:W-:Y:S06]  /*6ee0*/  BRA.U !UP0, `(.L_x_107) ;  /* 0x0000000108247547 */ /* 0x000fec000b800000 */
[----:B------:R-:W2:Y:S01]  /*6ef0*/  S2R R0, SR_CgaCtaId ;  /* 0x0000000000007919 */ /* 0x000ea20000008800 */
[----:B------:R-:W-:Y:S01]  /*6f00*/  IMAD.U32 R2, RZ, RZ, UR46 ;  /* 0x0000002eff027e24 */ /* 0x000fe2000f8e00ff */
[----:B------:R-:W-:Y:S04]  /*6f10*/  UIADD3 UR4, UPT, UPT, UR46, 0x1, URZ ;  /* 0x000000012e047890 */ /* 0x000fe8000fffe0ff */
[----:B------:R-:W-:Y:S01]  /*6f20*/  @P1 LEA R2, R2, UR44, 0x3 ;  /* 0x0000002c02021c11 */ /* 0x000fe2000f8e18ff */
[----:B------:R-:W-:Y:S04]  /*6f30*/  UISETP.NE.AND UP0, UPT, UR4, 0x4, UPT ;  /* 0x000000040400788c */ /* 0x000fe8000bf05270 */
[----:B------:R-:W-:Y:S01]  /*6f40*/  @P1 VIADD R5, R2, 0x60 ;  /* 0x0000006002051836 */ /* 0x000fe20000000000 */
[----:B------:R-:W-:Y:S04]  /*6f50*/  USEL UR46, UR4, URZ, UP0 ;  /* 0x000000ff042e7287 */ /* 0x000fe80008000000 */
[----:B--2---:R-:W-:Y:S04]  /*6f60*/  @P1 PRMT R0, R0, 0x654, R5 ;  /* 0x0000065400001816 */ /* 0x004fe80000000005 */
[----:B------:R2:W-:Y:S04]  /*6f70*/  @P1 SYNCS.ARRIVE.TRANS64.RED.A1T0 RZ, [R0+URZ], RZ ;  /* 0x000000ff00ff19a7 */ /* 0x0005e800081004ff */
.L_x_107:
[----:B------:R-:W3:Y:S01]  /*6f80*/  @P1 SYNCS.PHASECHK.TRANS64.TRYWAIT P0, [R3+URZ+0x40], R4 ;  /* 0x00004004030015a7 */ /* 0x000ee200080011ff */
[----:B------:R-:W-:Y:S01]  /*6f90*/  BSSY B1, `(.L_x_108) ;  /* 0x0000017000017945 */ /* 0x000fe20003800000 */
[----:B---3--:R-:W-:Y:S03]  /*6fa0*/  @P1 SEL R60, RZ, 0x1, !P0 ;  /* 0x00000001ff3c1807 */ /* 0x008fe60004000000 */
[----:B------:R-:W-:Y:S05]  /*6fb0*/  @!P1 BRA `(.L_x_109) ;  /* 0x0000000000509947 */ /* 0x000fea0003800000 */
[----:B------:R-:W-:Y:S01]  /*6fc0*/  ISETP.NE.AND P1, PT, R61, RZ, PT ;  /* 0x000000ff3d00720c */ /* 0x000fe20003f25270 */
[----:B------:R-:W-:Y:S01]  /*6fd0*/  BSSY B0, `(.L_x_110) ;  /* 0x000000a000007945 */ /* 0x000fe20003800000 */
[----:B------:R-:W-:Y:S11]  /*6fe0*/  ISETP.NE.AND P0, PT, R60, RZ, PT ;  /* 0x000000ff3c00720c */ /* 0x000ff60003f05270 */
[----:B------:R-:W-:Y:S04]  /*6ff0*/  @P1 IMAD R4, R46, 0x2000, R47 ;  /* 0x000020002e041824 */ /* 0x000fe800078e022f */
[----:B------:R-:W-:Y:S04]  /*7000*/  @P1 VIADD R7, R4, UR44 ;  /* 0x0000002c04071c36 */ /* 0x000fe80008000000 */
[----:B------:R-:W-:Y:S01]  /*7010*/  @P1 IMAD.IADD R2, R92, 0x1, R7 ;  /* 0x000000015c021824 */ /* 0x000fe200078e0207 */
[----:B------:R-:W-:Y:S01]  /*7020*/  @P1 IADD3 R5, PT, PT, R62, R7, RZ ;  /* 0x000000073e051210 */ /* 0x000fe20007ffe0ff */
[----:B------:R-:W-:Y:S06]  /*7030*/  @P0 BRA `(.L_x_111) ;  /* 0x00000000000c0947 */ /* 0x000fec0003800000 */
[----:B--2---:R-:W-:Y:S04]  /*7040*/  SHF.L.U32 R0, R91, 0x1f, RZ ;  /* 0x0000001f5b007819 */ /* 0x004fe800000006ff */
[----:B------:R-:W2:Y:S02]  /*7050*/  SYNCS.PHASECHK.TRANS64.TRYWAIT P0, [R3+URZ+0x40], R0 ;  /* 0x00004000030075a7 */ /* 0x000ea400080011ff */
[----:B--2---:R-:W-:Y:S05]  /*7060*/  @!P0 BRA `(.L_x_112) ;  /* 0x00000030008c8947 */ /* 0x004fea0003800000 */
.L_x_111:
[----:B------:R-:W-:Y:S05]  /*7070*/  BSYNC B0 ;  /* 0x0000000000007941 */ /* 0x000fea0003800000 */
.L_x_110:
[----:B------:R-:W-:Y:S02]  /*7080*/  ISETP.NE.AND P0, PT, R61, RZ, PT ;  /* 0x000000ff3d00720c */ /* 0x000fe40003f05270 */
[----:B------:R-:W-:Y:S11]  /*7090*/  IADD3 R46, PT, PT, R46, 0x1, RZ ;  /* 0x000000012e2e7810 */ /* 0x000ff60007ffe0ff */
[----:B--2---:R-:W-:Y:S01]  /*70a0*/  @P0 IMAD.IADD R0, R92, 0x1, R5 ;  /* 0x000000015c000824 */ /* 0x004fe200078e0205 */
[----:B------:R-:W-:Y:S05]  /*70b0*/  @P0 WARPSYNC.ALL ;  /* 0x0000000000000948 */ /* 0x000fea0003800000 */
[----:B------:R3:W4:Y:S04]  /*70c0*/  @P0 LDSM.16.M88.4 R48, [R4+UR44+0x400] ;  /* 0x0004002c0430083b */ /* 0x0007280008000200 */
[----:B------:R3:W2:Y:S04]  /*70d0*/  @P0 LDSM.16.M88.4 R56, [R2+0x400] ;  /* 0x000400000238083b */ /* 0x0006a80000000200 */
[----:B------:R3:W1:Y:S04]  /*70e0*/  @P0 LDSM.16.M88.4 R64, [R5+0x400] ;  /* 0x000400000540083b */ /* 0x0006680000000200 */
[----:B------:R3:W1:Y:S02]  /*70f0*/  @P0 LDSM.16.M88.4 R72, [R0+0x400] ;  /* 0x000400000048083b */ /* 0x0006640000000200 */
.L_x_109:
[----:B------:R-:W-:Y:S05]  /*7100*/  BSYNC B1 ;  /* 0x0000000000017941 */ /* 0x000fea0003800000 */
.L_x_108:
[----:B------:R-:W-:Y:S05]  /*7110*/  VIADD R3, R39, 0x40 ;  /* 0x0000004027037836 */ /* 0x000fea0000000000 */
[----:B------:R-:W-:Y:S04]  /*7120*/  SHF.R.U32.HI R3, RZ, 0x15, R3 ;  /* 0x00000015ff037819 */ /* 0x000fe80000011603 */
[----:B------:R-:W-:Y:S11]  /*7130*/  LOP3.LUT P0, RZ, R3, 0x3, R82, 0x48, !PT ;  /* 0x0000000303ff7812 */ /* 0x000ff60007804852 */
[----:B------:R-:W-:Y:S02]  /*7140*/  @!UPT UIADD3 URZ, UPT, UPT, URZ, URZ, URZ ;  /* 0x000000fffffff290 */ /* 0x000fe4000fffe0ff */
[----:B------:R-:W-:Y:S05]  /*7150*/  @!P0 BRA `(.L_x_113) ;  /* 0x0000000000408947 */ /* 0x000fea0003800000 */
[----:B------:R-:W5:Y:S01]  /*7160*/  LDCU.64 UR8, c[0x4][0x70] ;  /* 0x01000e00ff0877ac */ /* 0x000f620008000a00 */
[----:B------:R-:W-:Y:S01]  /*7170*/  MOV R3, 0x0 ;  /* 0x0000000000037802 */ /* 0x000fe20000000f00 */
[----:B------:R-:W-:Y:S02]  /*7180*/  HFMA2 R12, -RZ, RZ, 0, 5.9604644775390625e-08 ;  /* 0x00000001ff0c7431 */ /* 0x000fe400000001ff */
[----:B------:R-:W-:Y:S02]  /*7190*/  IMAD.MOV.U32 R8, RZ, RZ, 0x192 ;  /* 0x00000192ff087424 */ /* 0x000fe400078e00ff */
[----:B------:R-:W-:Y:S01]  /*71a0*/  IMAD.MOV.U32 R13, RZ, RZ, RZ ;  /* 0x000000ffff0d7224 */ /* 0x000fe200078e00ff */
[----:B------:R-:W2:Y:S01]  /*71b0*/  LDCU.64 UR6, c[0x4][0x78] ;  /* 0x01000f00ff0677ac */ /* 0x000ea20008000a00 */
[----:B---3--:R-:W3:Y:S01]  /*71c0*/  LDC.64 R2, c[0x4][R3] ;  /* 0x0100000003027b82 */ /* 0x008ee20000000a00 */
[----:B------:R-:W4:Y:S01]  /*71d0*/  LDCU.64 UR4, c[0x4][0x10] ;  /* 0x01000200ff0477ac */ /* 0x000f220008000a00 */
[----:B-----5:R-:W-:Y:S01]  /*71e0*/  MOV R5, UR9 ;  /* 0x0000000900057c02 */ /* 0x020fe20008000f00 */
[----:B------:R-:W-:Y:S01]  /*71f0*/  IMAD.U32 R4, RZ, RZ, UR8 ;  /* 0x00000008ff047e24 */ /* 0x000fe2000f8e00ff */
[----:B--2---:R-:W-:Y:S01]  /*7200*/  MOV R7, UR7 ;  /* 0x0000000700077c02 */ /* 0x004fe20008000f00 */
[----:B------:R-:W-:Y:S01]  /*7210*/  IMAD.U32 R6, RZ, RZ, UR6 ;  /* 0x00000006ff067e24 */ /* 0x000fe2000f8e00ff */
[----:B----4-:R-:W-:Y:S01]  /*7220*/  MOV R11, UR5 ;  /* 0x00000005000b7c02 */ /* 0x010fe20008000f00 */
[----:B------:R-:W-:Y:S02]  /*7230*/  IMAD.U32 R10, RZ, RZ, UR4 ;  /* 0x00000004ff0a7e24 */ /* 0x000fe4000f8e00ff */
[----:B------:R-:W-:Y:S07]  /*7240*/  LEPC R20, `(.L_x_113) ;  /* 0x000000001014794e */ /* 0x000fee0000000000 */
[----:B-1-3--:R-:W-:Y:S05]  /*7250*/  CALL.ABS.NOINC R2 ;  /* 0x0000000002007343 */ /* 0x00afea0003c00000 */
.L_x_113:
[----:B------:R-:W-:Y:S05]  /*7260*/  WARPSYNC.ALL ;  /* 0x0000000000007948 */ /* 0x000fea0003800000 */
[----:B------:R-:W-:Y:S01]  /*7270*/  R2UR UR4, R39 ;  /* 0x00000000270472ca */ /* 0x000fe200000e0000 */
[--C-:B----4-:R-:W-:Y:S01]  /*7280*/  HADD2.F32 R40, -RZ, R48.reuse.H0_H0 ;  /* 0x20000030ff287230 */ /* 0x110fe20000004100 */
[----:B------:R-:W4:Y:S01]  /*7290*/  S2R R101, SR_CgaCtaId ;  /* 0x0000000000657919 */ /* 0x000f220000008800 */
[----:B------:R-:W-:Y:S01]  /*72a0*/  HADD2.F32 R43, -RZ, R48.H1_H1 ;  /* 0x30000030ff2b7230 */ /* 0x000fe20000004100 */
[----:B------:R-:W-:Y:S01]  /*72b0*/  ISETP.NE.AND P6, PT, R95, RZ, PT ;  /* 0x000000ff5f00720c */ /* 0x000fe20003fc5270 */
[----:B------:R-:W-:Y:S01]  /*72c0*/  HADD2.F32 R42, -RZ, R49.H1_H1 ;  /* 0x30000031ff2a7230 */ /* 0x000fe20000004100 */
[----:B------:R-:W-:Y:S01]  /*72d0*/  ISETP.NE.AND P0, PT, R94, RZ, PT ;  /* 0x000000ff5e00720c */ /* 0x000fe20003f05270 */
[--C-:B------:R-:W-:Y:S01]  /*72e0*/  HADD2.F32 R44, -RZ, R50.reuse.H1_H1 ;  /* 0x30000032ff2c7230 */ /* 0x100fe20000004100 */
[----:B------:R-:W-:Y:S01]  /*72f0*/  MOV R63, UR46 ;  /* 0x0000002e003f7c02 */ /* 0x000fe20008000f00 */
[----:B--2---:R-:W-:Y:S01]  /*7300*/  HADD2.F32 R45, -RZ, R59.H0_H0 ;  /* 0x2000003bff2d7230 */ /* 0x004fe20000004100 */
[----:B------:R-:W-:Y:S03]  /*7310*/  BSSY.RECONVERGENT B0, `(.L_x_114) ;  /* 0x0000088000007945 */ /* 0x000fe60003800200 */
[----:B---3--:R-:W2:Y:S04]  /*7320*/  LDTM.16dp256bit.x8 R4, tmem[UR4+0x40] ;  /* 0x00004004000479ee */ /* 0x008ea800081a0000 */
[----:B------:R-:W-:Y:S02]  /*7330*/  @P6 LEA R63, R63, UR44, 0x3 ;  /* 0x0000002c3f3f6c11 */ /* 0x000fe4000f8e18ff */
[----:B-1----:R-:W-:Y:S02]  /*7340*/  @P6 SHF.L.U32 R108, R91, 0x1f, RZ ;  /* 0x0000001f5b6c6819 */ /* 0x002fe400000006ff */
[----:B------:R-:W-:Y:S02]  /*7350*/  @P6 IADD3 R102, PT, PT, R63, 0x60, RZ ;  /* 0x000000603f666810 */ /* 0x000fe40007ffe0ff */
[----:B------:R-:W-:Y:S01]  /*7360*/  LEA R63, R46, UR44, 0x3 ;  /* 0x0000002c2e3f7c11 */ /* 0x000fe2000f8e18ff */
[C---:B--2---:R-:W-:Y:S01]  /*7370*/  FMUL R0, R38.reuse, R4 ;  /* 0x0000000426007220 */ /* 0x044fe20000400000 */
[C---:B------:R-:W-:Y:S01]  /*7380*/  FMUL R2, R38.reuse, R5 ;  /* 0x0000000526027220 */ /* 0x040fe20000400000 */
[C---:B------:R-:W-:Y:S01]  /*7390*/  FMUL R3, R38.reuse, R6 ;  /* 0x0000000626037220 */ /* 0x040fe20000400000 */
[C---:B------:R-:W-:Y:S01]  /*73a0*/  FMUL R7, R38.reuse, R7 ;  /* 0x0000000726077220 */ /* 0x040fe20000400000 */
[C---:B------:R-:W-:Y:S01]  /*73b0*/  FFMA R0, R41.reuse, R40, R0 ;  /* 0x0000002829007223 */ /* 0x040fe20000000000 */
[----:B------:R-:W-:Y:S02]  /*73c0*/  HADD2.F32 R40, -RZ, R49.H0_H0 ;  /* 0x20000031ff287230 */ /* 0x000fe40000004100 */
[C---:B------:R-:W-:Y:S01]  /*73d0*/  FFMA R2, R41.reuse, R43, R2 ;  /* 0x0000002b29027223 */ /* 0x040fe20000000002 */
[C---:B------:R-:W-:Y:S01]  /*73e0*/  FMUL R4, R38.reuse, R8 ;  /* 0x0000000826047220 */ /* 0x040fe20000400000 */
[--C-:B------:R-:W-:Y:S02]  /*73f0*/  HADD2.F32 R43, -RZ, R51.reuse.H0_H0 ;  /* 0x20000033ff2b7230 */ /* 0x100fe40000004100 */
[----:B------:R-:W-:Y:S01]  /*7400*/  FMUL R5, R38, R9 ;  /* 0x0000000926057220 */ /* 0x000fe20000400000 */
[C---:B------:R-:W-:Y:S01]  /*7410*/  FFMA R3, R41.reuse, R40, R3 ;  /* 0x0000002829037223 */ /* 0x040fe20000000003 */
[----:B------:R-:W-:Y:S01]  /*7420*/  HADD2.F32 R40, -RZ, R50.H0_H0 ;  /* 0x20000032ff287230 */ /* 0x000fe20000004100 */
[----:B------:R-:W-:Y:S01]  /*7430*/  F2FP.F16.F32.PACK_AB R52, R2, R0 ;  /* 0x000000000234723e */ /* 0x000fe200000000ff */
[C---:B------:R-:W-:Y:S01]  /*7440*/  FFMA R7, R41.reuse, R42, R7 ;  /* 0x0000002a29077223 */ /* 0x040fe20000000007 */
[----:B------:R-:W-:Y:S02]  /*7450*/  HADD2.F32 R42, -RZ, R51.H1_H1 ;  /* 0x30000033ff2a7230 */ /* 0x000fe40000004100 */
[C---:B------:R-:W-:Y:S01]  /*7460*/  FMUL R6, R38.reuse, R10 ;  /* 0x0000000a26067220 */ /* 0x040fe20000400000 */
[C---:B------:R-:W-:Y:S01]  /*7470*/  FFMA R4, R41.reuse, R40, R4 ;  /* 0x0000002829047223 */ /* 0x040fe20000000004 */
[----:B------:R-:W-:Y:S01]  /*7480*/  FFMA R5, R41, R44, R5 ;  /* 0x0000002c29057223 */ /* 0x000fe20000000005 */
[----:B------:R-:W-:Y:S01]  /*7490*/  F2FP.F16.F32.PACK_AB R53, R7, R3 ;  /* 0x000000030735723e */ /* 0x000fe200000000ff */
[----:B------:R-:W-:Y:S01]  /*74a0*/  FFMA R6, R41, R43, R6 ;  /* 0x0000002b29067223 */ /* 0x000fe20000000006 */
[C---:B------:R-:W-:Y:S01]  /*74b0*/  FMUL R11, R38.reuse, R11 ;  /* 0x0000000b260b7220 */ /* 0x040fe20000400000 */
[--C-:B------:R-:W-:Y:S01]  /*74c0*/  HADD2.F32 R40, -RZ, R56.reuse.H0_H0 ;  /* 0x20000038ff287230 */ /* 0x100fe20000004100 */
[----:B------:R-:W-:Y:S01]  /*74d0*/  F2FP.F16.F32.PACK_AB R54, R5, R4 ;  /* 0x000000040536723e */ /* 0x000fe200000000ff */
[C---:B------:R-:W-:Y:S01]  /*74e0*/  FMUL R8, R38.reuse, R12 ;  /* 0x0000000c26087220 */ /* 0x040fe20000400000 */
        /* <DEDUP_REMOVED lines=13> */
[--C-:B------:R-:W-:Y:S02]  /*75c0*/  HADD2.F32 R43, -RZ, R58.reuse.H0_H0 ;  /* 0x2000003aff2b7230 */ /* 0x100fe40000004100 */
[----:B------:R-:W-:Y:S01]  /*75d0*/  FFMA R15, R41, R40, R15 ;  /* 0x00000028290f7223 */ /* 0x000fe2000000000f */
[C---:B------:R-:W-:Y:S01]  /*75e0*/  FMUL R12, R38.reuse, R16 ;  /* 0x00000010260c7220 */ /* 0x040fe20000400000 */
[----:B------:R-:W-:Y:S02]  /*75f0*/  HADD2.F32 R42, -RZ, R58.H1_H1 ;  /* 0x3000003aff2a7230 */ /* 0x000fe40000004100 */
[C---:B------:R-:W-:Y:S01]  /*7600*/  FMUL R13, R38.reuse, R17 ;  /* 0x00000011260d7220 */ /* 0x040fe20000400000 */
[C---:B------:R-:W-:Y:S01]  /*7610*/  FMUL R14, R38.reuse, R18 ;  /* 0x00000012260e7220 */ /* 0x040fe20000400000 */
[----:B------:R-:W-:Y:S01]  /*7620*/  F2FP.F16.F32.PACK_AB R69, R15, R10 ;  /* 0x0000000a0f45723e */ /* 0x000fe200000000ff */
[C---:B------:R-:W-:Y:S01]  /*7630*/  FFMA R12, R41.reuse, R43, R12 ;  /* 0x0000002b290c7223 */ /* 0x040fe2000000000c */
[----:B------:R-:W-:Y:S02]  /*7640*/  HADD2.F32 R40, -RZ, R59.H1_H1 ;  /* 0x3000003bff287230 */ /* 0x000fe40000004100 */
[C---:B------:R-:W-:Y:S01]  /*7650*/  FFMA R13, R41.reuse, R42, R13 ;  /* 0x0000002a290d7223 */ /* 0x040fe2000000000d */
[----:B------:R-:W-:Y:S01]  /*7660*/  FFMA R14, R41, R45, R14 ;  /* 0x0000002d290e7223 */ /* 0x000fe2000000000e */
[C---:B------:R-:W-:Y:S01]  /*7670*/  FMUL R19, R38.reuse, R19 ;  /* 0x0000001326137220 */ /* 0x040fe20000400000 */
[--C-:B------:R-:W-:Y:S02]  /*7680*/  HADD2.F32 R43, -RZ, R64.reuse.H0_H0 ;  /* 0x20000040ff2b7230 */ /* 0x100fe40000004100 */
        /* <DEDUP_REMOVED lines=13> */
[--C-:B------:R-:W-:Y:S01]  /*7760*/  HADD2.F32 R42, -RZ, R66.reuse.H0_H0 ;  /* 0x20000042ff2a7230 */ /* 0x100fe20000004100 */
[----:B------:R2:W-:Y:S01]  /*7770*/  STSM.16.M88.4 [R96+0x2400], R68 ;  /* 0x0024004460007844 */ /* 0x0005e20000000200 */
[----:B-1----:R-:W-:Y:S01]  /*7780*/  F2FP.F16.F32.PACK_AB R52, R17, R16 ;  /* 0x000000101134723e */ /* 0x002fe200000000ff */
[----:B------:R-:W-:Y:S01]  /*7790*/  FFMA R23, R41, R40, R23 ;  /* 0x0000002829177223 */ /* 0x000fe20000000017 */
        /* <DEDUP_REMOVED lines=19> */
[C---:B------:R-:W-:Y:S01]  /*78d0*/  FFMA R25, R41.reuse, R42, R25 ;  /* 0x0000002a29197223 */ /* 0x040fe20000000019 */
[----:B------:R-:W-:Y:S02]  /*78e0*/  HADD2.F32 R40, -RZ, R73.H1_H1 ;  /* 0x30000049ff287230 */ /* 0x000fe40000004100 */
[C---:B------:R-:W-:Y:S01]  /*78f0*/  FFMA R26, R41.reuse, R43, R26 ;  /* 0x0000002b291a7223 */ /* 0x040fe2000000001a */
[C---:B------:R-:W-:Y:S01]  /*7900*/  FMUL R31, R38.reuse, R31 ;  /* 0x0000001f261f7220 */ /* 0x040fe20000400000 */
[--C-:B------:R-:W-:Y:S02]  /*7910*/  HADD2.F32 R43, -RZ, R74.reuse.H0_H0 ;  /* 0x2000004aff2b7230 */ /* 0x100fe40000004100 */
[C---:B------:R-:W-:Y:S01]  /*7920*/  FMUL R28, R38.reuse, R32 ;  /* 0x00000020261c7220 */ /* 0x040fe20000400000 */
[----:B------:R-:W-:Y:S02]  /*7930*/  HADD2.F32 R42, -RZ, R74.H1_H1 ;  /* 0x3000004aff2a7230 */ /* 0x000fe40000004100 */
[C---:B------:R-:W-:Y:S01]  /*7940*/  FMUL R29, R38.reuse, R33 ;  /* 0x00000021261d7220 */ /* 0x040fe20000400000 */
[--C-:B------:R-:W-:Y:S02]  /*7950*/  HADD2.F32 R45, -RZ, R75.reuse.H0_H0 ;  /* 0x2000004bff2d7230 */ /* 0x100fe40000004100 */
[C---:B------:R-:W-:Y:S01]  /*7960*/  FMUL R30, R38.reuse, R34 ;  /* 0x00000022261e7220 */ /* 0x040fe20000400000 */
[----:B------:R-:W-:Y:S02]  /*7970*/  HADD2.F32 R44, -RZ, R75.H1_H1 ;  /* 0x3000004bff2c7230 */ /* 0x000fe40000004100 */
[C---:B------:R-:W-:Y:S01]  /*7980*/  FFMA R31, R41.reuse, R40, R31 ;  /* 0x00000028291f7223 */ /* 0x040fe2000000001f */
        /* <DEDUP_REMOVED lines=9> */
[----:B------:R2:W-:Y:S01]  /*7a20*/  STSM.16.M88.4 [R99+0x2000], R52 ;  /* 0x0020003463007844 */ /* 0x0005e20000000200 */
[----:B------:R-:W-:Y:S02]  /*7a30*/  F2FP.F16.F32.PACK_AB R106, R29, R28 ;  /* 0x0000001c1d6a723e */ /* 0x000fe400000000ff */
[----:B------:R-:W-:Y:S02]  /*7a40*/  F2FP.F16.F32.PACK_AB R107, R35, R30 ;  /* 0x0000001e236b723e */ /* 0x000fe400000000ff */
[----:B----4-:R-:W-:Y:S03]  /*7a50*/  @P6 PRMT R102, R101, 0x654, R102 ;  /* 0x0000065465666816 */ /* 0x010fe60000000066 */
[----:B------:R2:W-:Y:S01]  /*7a60*/  STSM.16.M88.4 [R100+0x2000], R104 ;  /* 0x0020006864007844 */ /* 0x0005e20000000200 */
[----:B------:R-:W-:Y:S01]  /*7a70*/  @!PT LDS RZ, [RZ] ;  /* 0x00000000fffff984 */ /* 0x000fe20000000800 */
[----:B------:R-:W-:Y:S01]  /*7a80*/  @!PT LDS RZ, [RZ] ;  /* 0x00000000fffff984 */ /* 0x000fe20000000800 */
[----:B------:R-:W-:Y:S01]  /*7a90*/  @!PT LDS RZ, [RZ] ;  /* 0x00000000fffff984 */ /* 0x000fe20000000800 */
[----:B------:R-:W-:Y:S01]  /*7aa0*/  @!PT LDS RZ, [RZ] ;  /* 0x00000000fffff984 */ /* 0x000fe20000000800 */
[----:B------:R1:W-:Y:S07]  /*7ab0*/  MEMBAR.ALL.CTA ;  /* 0x0000000000007992 */ /* 0x0003ee0000008000 */
[----:B-1----:R-:W1:Y:S02]  /*7ac0*/  FENCE.VIEW.ASYNC.S ;  /* 0x00000000000073c6 */ /* 0x002e640000000000 */
[----:B-1----:R-:W-:Y:S06]  /*7ad0*/  BAR.SYNC.DEFER_BLOCKING 0x1, 0x80 ;  /* 0x0042000000007b1d */ /* 0x002fec0000010000 */
[----:B------:R-:W-:Y:S05]  /*7ae0*/  @P0 BRA `(.L_x_115) ;  /* 0x0000000000280947 */ /* 0x000fea0003800000 */
[----:B------:R-:W1:Y:S01]  /*7af0*/  LDCU.64 UR6, c[0x0][0x348] ;  /* 0x00006900ff0677ac */ /* 0x000e620008000a00 */
[----:B------:R-:W-:Y:S02]  /*7b00*/  UIADD3 UR9, UPT, UPT, UR49, 0x40, URZ ;  /* 0x0000004031097890 */ /* 0x000fe4000fffe0ff */
[----:B------:R-:W-:Y:S01]  /*7b10*/  UIADD3 UR8, UPT, UPT, UR44, 0x2400, URZ ;  /* 0x000024002c087890 */ /* 0x000fe2000fffe0ff */
[----:B------:R-:W-:Y:S01]  /*7b20*/  UMOV UR10, UR50 ;  /* 0x00000032000a7c82 */ /* 0x000fe20008000000 */
[----:B------:R-:W-:Y:S01]  /*7b30*/  UMOV UR11, UR36 ;  /* 0x00000024000b7c82 */ /* 0x000fe20008000000 */
[----:B-1----:R-:W-:Y:S04]  /*7b40*/  UIADD3 UR4, UP0, UPT, UR6, 0x680, URZ ;  /* 0x0000068006047890 */ /* 0x002fe8000ff1e0ff */
[----:B------:R-:W-:Y:S09]  /*7b50*/  UIADD3.X UR5, UPT, UPT, URZ, UR7, URZ, UP0, !UPT ;  /* 0x00000007ff057290 */ /* 0x000ff200087fe4ff */
[----:B------:R1:W-:Y:S01]  /*7b60*/  UTMASTG.3D [UR8], [UR4] ;  /* 0x00000008040073b5 */ /* 0x0003e20008010000 */
[----:B------:R0:W-:Y:S01]  /*7b70*/  UTMACMDFLUSH ;  /* 0x00000000000079b7 */ /* 0x0001e20000000000 */
[----:B-1----:R-:W-:Y:S04]  /*7b80*/  DEPBAR.LE SB0, 0x1 ;  /* 0x000080400000791a */ /* 0x002fe80000000000 */
.L_x_115:
[----:B------:R-:W-:Y:S05]  /*7b90*/  BSYNC.RECONVERGENT B0 ;  /* 0x0000000000007941 */ /* 0x000fea0003800200 */
.L_x_114:
[----:B------:R-:W-:Y:S01]  /*7ba0*/  BAR.SYNC.DEFER_BLOCKING 0x1, 0x80 ;  /* 0x0042000000007b1d */ /* 0x000fe20000010000 */
[----:B------:R-:W-:Y:S04]  /*7bb0*/  UIADD3 UR4, UPT, UPT, UR46, 0x1, URZ ;  /* 0x000000012e047890 */ /* 0x000fe8000fffe0ff */
[----:B------:R-:W-:Y:S04]  /*7bc0*/  UISETP.NE.AND UP0, UPT, UR4, 0x4, UPT ;  /* 0x000000040400788c */ /* 0x000fe8000bf05270 */
[----:B------:R-:W-:Y:S01]  /*7bd0*/  USEL UR45, UR4, URZ, UP0 ;  /* 0x000000ff042d7287 */ /* 0x000fe20008000000 */
[----:B------:R1:W-:Y:S01]  /*7be0*/  @P6 SYNCS.ARRIVE.TRANS64.RED.A1T0 RZ, [R102+URZ], RZ ;  /* 0x000000ff66ff69a7 */ /* 0x0003e200081004ff */
[----:B------:R-:W-:Y:S01]  /*7bf0*/  BSSY B1, `(.L_x_116) ;  /* 0x0000018000017945 */ /* 0x000fe20003800000 */
[----:B------:R-:W3:Y:S02]  /*7c00*/  @P6 SYNCS.PHASECHK.TRANS64.TRYWAIT P0, [R63+URZ+0x40], R108 ;  /* 0x0000406c3f0065a7 */ /* 0x000ee400080011ff */
[----:B---3--:R-:W-:Y:S01]  /*7c10*/  @P6 SEL R60, RZ, 0x1, !P0 ;  /* 0x00000001ff3c6807 */ /* 0x008fe20004000000 */
[----:B-1----:R-:W-:Y:S06]  /*7c20*/  @!P6 BRA `(.L_x_117) ;  /* 0x000000000050e947 */ /* 0x002fec0003800000 */
        /* <DEDUP_REMOVED lines=8> */
[----:B------:R-:W-:Y:S04]  /*7cb0*/  SHF.L.U32 R4, R91, 0x1f, RZ ;  /* 0x0000001f5b047819 */ /* 0x000fe800000006ff */
[----:B------:R-:W1:Y:S02]  /*7cc0*/  SYNCS.PHASECHK.TRANS64.TRYWAIT P0, [R63+URZ+0x40], R4 ;  /* 0x000040043f0075a7 */ /* 0x000e6400080011ff */
[----:B-1----:R-:W-:Y:S05]  /*7cd0*/  @!P0 BRA `(.L_x_120) ;  /* 0x0000002400848947 */ /* 0x002fea0003800000 */
.L_x_119:
[----:B------:R-:W-:Y:S05]  /*7ce0*/  BSYNC B0 ;  /* 0x0000000000007941 */ /* 0x000fea0003800000 */
.L_x_118:
[----:B------:R-:W-:Y:S02]  /*7cf0*/  ISETP.NE.AND P0, PT, R61, RZ, PT ;  /* 0x000000ff3d00720c */ /* 0x000fe40003f05270 */
[----:B------:R-:W-:Y:S11]  /*7d00*/  IADD3 R46, PT, PT, R46, 0x1, RZ ;  /* 0x000000012e2e7810 */ /* 0x000ff60007ffe0ff */
[----:B-1----:R-:W-:Y:S01]  /*7d10*/  @P0 IMAD.IADD R4, R92, 0x1, R3 ;  /* 0x000000015c040824 */ /* 0x002fe200078e0203 */
[----:B------:R-:W-:Y:S05]  /*7d20*/  @P0 WARPSYNC.ALL ;  /* 0x0000000000000948 */ /* 0x000fea0003800000 */
[----:B------:R1:W3:Y:S04]  /*7d30*/  @P0 LDSM.16.M88.4 R48, [R2+UR44+0x400] ;  /* 0x0004002c0230083b */ /* 0x0002e80008000200 */
[----:B------:R1:W4:Y:S04]  /*7d40*/  @P0 LDSM.16.M88.4 R56, [R0+0x400] ;  /* 0x000400000038083b */ /* 0x0003280000000200 */
[----:B------:R1:W1:Y:S04]  /*7d50*/  @P0 LDSM.16.M88.4 R64, [R3+0x400] ;  /* 0x000400000340083b */ /* 0x0002680000000200 */
[----:B------:R1:W1:Y:S02]  /*7d60*/  @P0 LDSM.16.M88.4 R72, [R4+0x400] ;  /* 0x000400000448083b */ /* 0x0002640000000200 */
.L_x_117:
[----:B------:R-:W-:Y:S05]  /*7d70*/  BSYNC B1 ;  /* 0x0000000000017941 */ /* 0x000fea0003800000 */
.L_x_116:
[----:B-1----:R-:W-:Y:S05]  /*7d80*/  VIADD R3, R39, 0x80 ;  /* 0x0000008027037836 */ /* 0x002fea0000000000 */
[----:B------:R-:W-:Y:S04]  /*7d90*/  SHF.R.U32.HI R3, RZ, 0x15, R3 ;  /* 0x00000015ff037819 */ /* 0x000fe80000011603 */
[----:B------:R-:W-:Y:S11]  /*7da0*/  LOP3.LUT P0, RZ, R3, 0x3, R82, 0x48, !PT ;  /* 0x0000000303ff7812 */ /* 0x000ff60007804852 */
[----:B------:R-:W-:Y:S02]  /*7db0*/  @!UPT UIADD3 URZ, UPT, UPT, URZ, URZ, URZ ;  /* 0x000000fffffff290 */ /* 0x000fe4000fffe0ff */
[----:B------:R-:W-:Y:S05]  /*7dc0*/  @!P0 BRA `(.L_x_121) ;  /* 0x0000000000408947 */ /* 0x000fea0003800000 */
[----:B------:R-:W1:Y:S01]  /*7dd0*/  LDCU.64 UR8, c[0x4][0x70] ;  /* 0x01000e00ff0877ac */ /* 0x000e620008000a00 */
[----:B------:R-:W-:Y:S01]  /*7de0*/  MOV R3, 0x0 ;  /* 0x0000000000037802 */ /* 0x000fe20000000f00 */
[----:B------:R-:W-:Y:S02]  /*7df0*/  HFMA2 R12, -RZ, RZ, 0, 5.9604644775390625e-08 ;  /* 0x00000001ff0c7431 */ /* 0x000fe400000001ff */
[----:B------:R-:W-:Y:S02]  /*7e00*/  IMAD.MOV.U32 R8, RZ, RZ, 0x192 ;  /* 0x00000192ff087424 */ /* 0x000fe400078e00ff */
[----:B------:R-:W-:Y:S01]  /*7e10*/  IMAD.MOV.U32 R13, RZ, RZ, RZ ;  /* 0x000000ffff0d7224 */ /* 0x000fe200078e00ff */
[----:B------:R-:W5:Y:S01]  /*7e20*/  LDCU.64 UR6, c[0x4][0x78] ;  /* 0x01000f00ff0677ac */ /* 0x000f620008000a00 */
[----:B------:R-:W2:Y:S01]  /*7e30*/  LDC.64 R2, c[0x4][R3] ;  /* 0x0100000003027b82 */ /* 0x000ea20000000a00 */
[----:B------:R-:W3:Y:S01]  /*7e40*/  LDCU.64 UR4, c[0x4][0x10] ;  /* 0x01000200ff0477ac */ /* 0x000ee20008000a00 */
[----:B-1----:R-:W-:Y:S01]  /*7e50*/  MOV R5, UR9 ;  /* 0x0000000900057c02 */ /* 0x002fe20008000f00 */
[----:B------:R-:W-:Y:S01]  /*7e60*/  IMAD.U32 R4, RZ, RZ, UR8 ;  /* 0x00000008ff047e24 */ /* 0x000fe2000f8e00ff */
[----:B-----5:R-:W-:Y:S01]  /*7e70*/  MOV R7, UR7 ;  /* 0x0000000700077c02 */ /* 0x020fe20008000f00 */
[----:B------:R-:W-:Y:S01]  /*7e80*/  IMAD.U32 R6, RZ, RZ, UR6 ;  /* 0x00000006ff067e24 */ /* 0x000fe2000f8e00ff */
[----:B---3--:R-:W-:Y:S01]  /*7e90*/  MOV R11, UR5 ;  /* 0x00000005000b7c02 */ /* 0x008fe20008000f00 */
[----:B------:R-:W-:Y:S02]  /*7ea0*/  IMAD.U32 R10, RZ, RZ, UR4 ;  /* 0x00000004ff0a7e24 */ /* 0x000fe4000f8e00ff */
[----:B------:R-:W-:Y:S07]  /*7eb0*/  LEPC R20, `(.L_x_121) ;  /* 0x000000001014794e */ /* 0x000fee0000000000 */
[----:B--2-4-:R-:W-:Y:S05]  /*7ec0*/  CALL.ABS.NOINC R2 ;  /* 0x0000000002007343 */ /* 0x014fea0003c00000 */
.L_x_121:
[----:B------:R-:W-:Y:S05]  /*7ed0*/  WARPSYNC.ALL ;  /* 0x0000000000007948 */ /* 0x000fea0003800000 */
[----:B------:R-:W-:Y:S01]  /*7ee0*/  R2UR UR4, R39 ;  /* 0x00000000270472ca */ /* 0x000fe200000e0000 */
[--C-:B---3--:R-:W-:Y:S01]  /*7ef0*/  HADD2.F32 R40, -RZ, R48.reuse.H0_H0 ;  /* 0x20000030ff287230 */ /* 0x108fe20000004100 */
[----:B------:R-:W-:Y:S01]  /*7f00*/  ISETP.NE.AND P6, PT, R95, RZ, PT ;  /* 0x000000ff5f00720c */ /* 0x000fe20003fc5270 */
[----:B------:R-:W-:Y:S01]  /*7f10*/  HADD2.F32 R43, -RZ, R48.H1_H1 ;  /* 0x30000030ff2b7230 */ /* 0x000fe20000004100 */
[----:B------:R-:W-:Y:S01]  /*7f20*/  ISETP.NE.AND P0, PT, R94, RZ, PT ;  /* 0x000000ff5e00720c */ /* 0x000fe20003f05270 */
[----:B------:R-:W-:Y:S01]  /*7f30*/  HADD2.F32 R42, -RZ, R49.H0_H0 ;  /* 0x20000031ff2a7230 */ /* 0x000fe20000004100 */
[----:B------:R-:W-:Y:S01]  /*7f40*/  MOV R63, UR45 ;  /* 0x0000002d003f7c02 */ /* 0x000fe20008000f00 */
[--C-:B------:R-:W-:Y:S01]  /*7f50*/  HADD2.F32 R45, -RZ, R51.reuse.H0_H0 ;  /* 0x20000033ff2d7230 */ /* 0x100fe20000004100 */
[----:B------:R-:W-:Y:S01]  /*7f60*/  BSSY.RECONVERGENT B0, `(.L_x_122) ;  /* 0x0000089000007945 */ /* 0x000fe20003800200 */
[----:B------:R-:W-:Y:S01]  /*7f70*/  HADD2.F32 R44, -RZ, R51.H1_H1 ;  /* 0x30000033ff2c7230 */ /* 0x000fe20000004100 */
[----:B------:R-:W-:Y:S03]  /*7f80*/  LEA R108, R46, UR44, 0x3 ;  /* 0x0000002c2e6c7c11 */ /* 0x000fe6000f8e18ff */
[----:B------:R-:W1:Y:S02]  /*7f90*/  LDTM.16dp256bit.x8 R4, tmem[UR4+0x80] ;  /* 0x00008004000479ee */ /* 0x000e6400081a0000 */
[----:B------:R-:W-:Y:S04]  /*7fa0*/  @P6 LEA R63, R63, UR44, 0x3 ;  /* 0x0000002c3f3f6c11 */ /* 0x000fe8000f8e18ff */
[----:B------:R-:W-:Y:S02]  /*7fb0*/  @P6 IADD3 R102, PT, PT, R63, 0x60, RZ ;  /* 0x000000603f666810 */ /* 0x000fe40007ffe0ff */
[----:B------:R-:W-:Y:S02]  /*7fc0*/  @P6 SHF.L.U32 R63, R91, 0x1f, RZ ;  /* 0x0000001f5b3f6819 */ /* 0x000fe400000006ff */
[----:B------:R-:W-:Y:S01]  /*7fd0*/  @P6 PRMT R102, R101, 0x654, R102 ;  /* 0x0000065465666816 */ /* 0x000fe20000000066 */
[C---:B-1----:R-:W-:Y:S01]  /*7fe0*/  FMUL R0, R38.reuse, R4 ;  /* 0x0000000426007220 */ /* 0x042fe20000400000 */
[C---:B------:R-:W-:Y:S01]  /*7ff0*/  FMUL R2, R38.reuse, R5 ;  /* 0x0000000526027220 */ /* 0x040fe20000400000 */
[C---:B------:R-:W-:Y:S01]  /*8000*/  FMUL R3, R38.reuse, R6 ;  /* 0x0000000626037220 */ /* 0x040fe20000400000 */
        /* <DEDUP_REMOVED lines=8> */
[----:B--2---:R-:W-:Y:S01]  /*8090*/  F2FP.F16.F32.PACK_AB R68, R2, R0 ;  /* 0x000000000244723e */ /* 0x004fe200000000ff */
[C---:B------:R-:W-:Y:S01]  /*80a0*/  FFMA R7, R41.reuse, R40, R7 ;  /* 0x0000002829077223 */ /* 0x040fe20000000007 */
[----:B------:R-:W-:Y:S01]  /*80b0*/  FFMA R4, R41, R43, R4 ;  /* 0x0000002b29047223 */ /* 0x000fe20000000004 */
[C---:B------:R-:W-:Y:S01]  /*80c0*/  FMUL R5, R38.reuse, R9 ;  /* 0x0000000926057220 */ /* 0x040fe20000400000 */
[C---:B------:R-:W-:Y:S01]  /*80d0*/  FMUL R6, R38.reuse, R10 ;  /* 0x0000000a26067220 */ /* 0x040fe20000400000 */
[C---:B------:R-:W-:Y:S01]  /*80e0*/  FMUL R11, R38.reuse, R11 ;  /* 0x0000000b260b7220 */ /* 0x040fe20000400000 */
[--C-:B----4-:R-:W-:Y:S01]  /*80f0*/  HADD2.F32 R40, -RZ, R56.reuse.H0_H0 ;  /* 0x20000038ff287230 */ /* 0x110fe20000004100 */
[----:B------:R-:W-:Y:S01]  /*8100*/  F2FP.F16.F32.PACK_AB R69, R7, R3 ;  /* 0x000000030745723e */ /* 0x000fe200000000ff */
[C---:B------:R-:W-:Y:S01]  /*8110*/  FFMA R5, R41.reuse, R42, R5 ;  /* 0x0000002a29057223 */ /* 0x040fe20000000005 */
[C---:B------:R-:W-:Y:S01]  /*8120*/  FFMA R6, R41.reuse, R45, R6 ;  /* 0x0000002d29067223 */ /* 0x040fe20000000006 */
[----:B------:R-:W-:Y:S01]  /*8130*/  FFMA R11, R41, R44, R11 ;  /* 0x0000002c290b7223 */ /* 0x000fe2000000000b */
[C---:B------:R-:W-:Y:S01]  /*8140*/  FMUL R8, R38.reuse, R12 ;  /* 0x0000000c26087220 */ /* 0x040fe20000400000 */
[----:B------:R-:W-:Y:S01]  /*8150*/  HADD2.F32 R42, -RZ, R56.H1_H1 ;  /* 0x30000038ff2a7230 */ /* 0x000fe20000004100 */
[----:B------:R-:W-:Y:S01]  /*8160*/  F2FP.F16.F32.PACK_AB R70, R5, R4 ;  /* 0x000000040546723e */ /* 0x000fe200000000ff */
[C---:B------:R-:W-:Y:S01]  /*8170*/  FMUL R9, R38.reuse, R13 ;  /* 0x0000000d26097220 */ /* 0x040fe20000400000 */
[----:B------:R-:W-:Y:S01]  /*8180*/  F2FP.F16.F32.PACK_AB R71, R11, R6 ;  /* 0x000000060b47723e */ /* 0x000fe200000000ff */
[C---:B------:R-:W-:Y:S01]  /*8190*/  FFMA R8, R41.reuse, R40, R8 ;  /* 0x0000002829087223 */ /* 0x040fe20000000008 */
[--C-:B------:R-:W-:Y:S02]  /*81a0*/  HADD2.F32 R43, -RZ, R57.reuse.H0_H0 ;  /* 0x20000039ff2b7230 */ /* 0x100fe40000004100 */
[----:B------:R-:W-:Y:S01]  /*81b0*/  FFMA R9, R41, R42, R9 ;  /* 0x0000002a29097223 */ /* 0x000fe20000000009 */
[C---:B------:R-:W-:Y:S01]  /*81c0*/  FMUL R10, R38.reuse, R14 ;  /* 0x0000000e260a7220 */ /* 0x040fe20000400000 */
[----:B------:R-:W-:Y:S01]  /*81d0*/  HADD2.F32 R40, -RZ, R57.H1_H1 ;  /* 0x30000039ff287230 */ /* 0x000fe20000004100 */
[----:B------:R1:W-:Y:S01]  /*81e0*/  STSM.16.M88.4 [R97+0x4400], R68 ;  /* 0x0044004461007844 */ /* 0x0003e20000000200 */
[C---:B------:R-:W-:Y:S01]  /*81f0*/  FMUL R15, R38.reuse, R15 ;  /* 0x0000000f260f7220 */ /* 0x040fe20000400000 */
[----:B------:R-:W-:Y:S01]  /*8200*/  F2FP.F16.F32.PACK_AB R52, R9, R8 ;  /* 0x000000080934723e */ /* 0x000fe200000000ff */
[C---:B------:R-:W-:Y:S01]  /*8210*/  FFMA R10, R41.reuse, R43, R10 ;  /* 0x0000002b290a7223 */ /* 0x040fe2000000000a */
[--C-:B------:R-:W-:Y:S02]  /*8220*/  HADD2.F32 R42, -RZ, R58.reuse.H0_H0 ;  /* 0x2000003aff2a7230 */ /* 0x100fe40000004100 */
        /* <DEDUP_REMOVED lines=26> */
[----:B-1----:R-:W-:Y:S01]  /*83d0*/  F2FP.F16.F32.PACK_AB R68, R17, R16 ;  /* 0x000000101144723e */ /* 0x002fe200000000ff */
        /* <DEDUP_REMOVED lines=45> */
[----:B------:R-:W-:Y:S05]  /*86b0*/  F2FP.F16.F32.PACK_AB R107, R35, R30 ;  /* 0x0000001e236b723e */ /* 0x000fea00000000ff */
        /* <DEDUP_REMOVED lines=19> */
.L_x_123:
[----:B------:R-:W-:Y:S05]  /*87f0*/  BSYNC.RECONVERGENT B0 ;  /* 0x0000000000007941 */ /* 0x000fea0003800200 */
.L_x_122:
        /* <DEDUP_REMOVED lines=20> */
.L_x_127:
[----:B------:R-:W-:Y:S05]  /*8940*/  BSYNC B0 ;  /* 0x0000000000007941 */ /* 0x000fea0003800000 */
.L_x_126:
[----:B------:R-:W-:Y:S11]  /*8950*/  ISETP.NE.AND P0, PT, R61, RZ, PT ;  /* 0x000000ff3d00720c */ /* 0x000ff60003f05270 */
[----:B------:R-:W-:Y:S02]  /*8960*/  @!UPT UIADD3 URZ, UPT, UPT, URZ, URZ, URZ ;  /* 0x000000fffffff290 */ /* 0x000fe4000fffe0ff */
[----:B------:R-:W-:Y:S01]  /*8970*/  @P0 IADD3 R2, PT, PT, R92, R5, RZ ;  /* 0x000000055c020210 */ /* 0x000fe20007ffe0ff */
[----:B------:R-:W-:Y:S05]  /*8980*/  @P0 WARPSYNC.ALL ;  /* 0x0000000000000948 */ /* 0x000fea0003800000 */
[----:B------:R3:W4:Y:S04]  /*8990*/  @P0 LDSM.16.M88.4 R48, [R46+UR44+0x400] ;  /* 0x0004002c2e30083b */ /* 0x0007280008000200 */
[----:B------:R3:W1:Y:S04]  /*89a0*/  @P0 LDSM.16.M88.4 R56, [R0+0x400] ;  /* 0x000400000038083b */ /* 0x0006680000000200 */
[----:B------:R3:W1:Y:S04]  /*89b0*/  @P0 LDSM.16.M88.4 R64, [R5+0x400] ;  /* 0x000400000540083b */ /* 0x0006680000000200 */
[----:B------:R3:W1:Y:S02]  /*89c0*/  @P0 LDSM.16.M88.4 R72, [R2+0x400] ;  /* 0x000400000248083b */ /* 0x0006640000000200 */
.L_x_125:
[----:B------:R-:W-:Y:S05]  /*89d0*/  BSYNC B1 ;  /* 0x0000000000017941 */ /* 0x000fea0003800000 */
.L_x_124:
        /* <DEDUP_REMOVED lines=11> */
[----:B---3--:R-:W3:Y:S01]  /*8a90*/  LDC.64 R2, c[0x4][R3] ;  /* 0x0100000003027b82 */ /* 0x008ee20000000a00 */
[----:B------:R-:W2:Y:S01]  /*8aa0*/  LDCU.64 UR4, c[0x4][0x10] ;  /* 0x01000200ff0477ac */ /* 0x000ea20008000a00 */
[----:B-1----:R-:W-:Y:S01]  /*8ab0*/  MOV R5, UR9 ;  /* 0x0000000900057c02 */ /* 0x002fe20008000f00 */
[----:B------:R-:W-:Y:S01]  /*8ac0*/  IMAD.U32 R4, RZ, RZ, UR8 ;  /* 0x00000008ff047e24 */ /* 0x000fe2000f8e00ff */
[----:B-----5:R-:W-:Y:S01]  /*8ad0*/  MOV R7, UR7 ;  /* 0x0000000700077c02 */ /* 0x020fe20008000f00 */
[----:B------:R-:W-:Y:S01]  /*8ae0*/  IMAD.U32 R6, RZ, RZ, UR6 ;  /* 0x00000006ff067e24 */ /* 0x000fe2000f8e00ff */
[----:B--2---:R-:W-:Y:S01]  /*8af0*/  MOV R11, UR5 ;  /* 0x00000005000b7c02 */ /* 0x004fe20008000f00 */
[----:B------:R-:W-:Y:S02]  /*8b00*/  IMAD.U32 R10, RZ, RZ, UR4 ;  /* 0x00000004ff0a7e24 */ /* 0x000fe4000f8e00ff */
[----:B------:R-:W-:Y:S07]  /*8b10*/  LEPC R20, `(.L_x_129) ;  /* 0x000000001014794e */ /* 0x000fee0000000000 */
[----:B---34-:R-:W-:Y:S05]  /*8b20*/  CALL.ABS.NOINC R2 ;  /* 0x0000000002007343 */ /* 0x018fea0003c00000 */
.L_x_129:
[----:B------:R-:W-:Y:S01]  /*8b30*/  ISETP.NE.AND P0, PT, R94, RZ, PT ;  /* 0x000000ff5e00720c */ /* 0x000fe20003f05270 */
[----:B------:R-:W-:Y:S05]  /*8b40*/  WARPSYNC.ALL ;  /* 0x0000000000007948 */ /* 0x000fea0003800000 */
[----:B------:R-:W-:Y:S01]  /*8b50*/  R2UR UR4, R39 ;  /* 0x00000000270472ca */ /* 0x000fe200000e0000 */
[--C-:B----4-:R-:W-:Y:S01]  /*8b60*/  HADD2.F32 R40, -RZ, R48.reuse.H0_H0 ;  /* 0x20000030ff287230 */ /* 0x110fe20000004100 */
[----:B------:R-:W1:Y:S01]  /*8b70*/  S2UR UR6, SR_CgaCtaId ;  /* 0x00000000000679c3 */ /* 0x000e620000008800 */
[----:B------:R-:W-:Y:S01]  /*8b80*/  HADD2.F32 R42, -RZ, R48.H1_H1 ;  /* 0x30000030ff2a7230 */ /* 0x000fe20000004100 */
[----:B------:R-:W-:Y:S01]  /*8b90*/  R2UR UR5, R98 ;  /* 0x00000000620572ca */ /* 0x000fe200000e0000 */
[--C-:B------:R-:W-:Y:S01]  /*8ba0*/  HADD2.F32 R43, -RZ, R49.reuse.H0_H0 ;  /* 0x20000031ff2b7230 */ /* 0x100fe20000004100 */
[----:B------:R-:W-:Y:S01]  /*8bb0*/  BSSY.RECONVERGENT B0, `(.L_x_130) ;  /* 0x0000089000007945 */ /* 0x000fe20003800200 */
[----:B------:R-:W-:Y:S02]  /*8bc0*/  HADD2.F32 R44, -RZ, R49.H1_H1 ;  /* 0x30000031ff2c7230 */ /* 0x000fe40000004100 */
[--C-:B------:R-:W-:Y:S02]  /*8bd0*/  HADD2.F32 R45, -RZ, R50.reuse.H0_H0 ;  /* 0x20000032ff2d7230 */ /* 0x100fe40000004100 */
[----:B---3--:R-:W-:Y:S02]  /*8be0*/  HADD2.F32 R46, -RZ, R50.H1_H1 ;  /* 0x30000032ff2e7230 */ /* 0x008fe40000004100 */
[----:B------:R-:W3:Y:S01]  /*8bf0*/  LDTM.16dp256bit.x8 R4, tmem[UR4+0xc0] ;  /* 0x0000c004000479ee */ /* 0x000ee200081a0000 */
[----:B------:R-:W-:Y:S01]  /*8c00*/  NOP ;  /* 0x0000000000007918 */ /* 0x000fe20000000000 */
[--C-:B------:R-:W-:Y:S02]  /*8c10*/  HADD2.F32 R47, -RZ, R51.reuse.H0_H0 ;  /* 0x20000033ff2f7230 */ /* 0x100fe40000004100 */
[----:B------:R-:W-:Y:S01]  /*8c20*/  UIADD3 UR4, UPT, UPT, UR5, 0xd0, URZ ;  /* 0x000000d005047890 */ /* 0x000fe2000fffe0ff */
[----:B------:R-:W-:Y:S02]  /*8c30*/  HADD2.F32 R49, -RZ, R51.H1_H1 ;  /* 0x30000033ff317230 */ /* 0x000fe40000004100 */
[--C-:B------:R-:W-:Y:S02]  /*8c40*/  HADD2.F32 R48, -RZ, R56.reuse.H0_H0 ;  /* 0x20000038ff307230 */ /* 0x100fe40000004100 */
[----:B------:R-:W-:Y:S02]  /*8c50*/  HADD2.F32 R51, -RZ, R56.H1_H1 ;  /* 0x30000038ff337230 */ /* 0x000fe40000004100 */
[--C-:B------:R-:W-:Y:S02]  /*8c60*/  HADD2.F32 R50, -RZ, R57.reuse.H0_H0 ;  /* 0x20000039ff327230 */ /* 0x100fe40000004100 */
[----:B--2---:R-:W-:Y:S02]  /*8c70*/  HADD2.F32 R52, -RZ, R57.H1_H1 ;  /* 0x30000039ff347230 */ /* 0x004fe40000004100 */
[--C-:B------:R-:W-:Y:S02]  /*8c80*/  HADD2.F32 R53, -RZ, R58.reuse.H0_H0 ;  /* 0x2000003aff357230 */ /* 0x100fe40000004100 */
[----:B------:R-:W-:Y:S02]  /*8c90*/  HADD2.F32 R54, -RZ, R58.H1_H1 ;  /* 0x3000003aff367230 */ /* 0x000fe40000004100 */
[--C-:B------:R-:W-:Y:S02]  /*8ca0*/  HADD2.F32 R55, -RZ, R59.reuse.H0_H0 ;  /* 0x2000003bff377230 */ /* 0x100fe40000004100 */
[----:B------:R-:W-:Y:S02]  /*8cb0*/  HADD2.F32 R56, -RZ, R59.H1_H1 ;  /* 0x3000003bff387230 */ /* 0x000fe40000004100 */
[--C-:B------:R-:W-:Y:S01]  /*8cc0*/  HADD2.F32 R57, -RZ, R64.reuse.H0_H0 ;  /* 0x20000040ff397230 */ /* 0x100fe20000004100 */
[----:B-1----:R-:W-:Y:S01]  /*8cd0*/  UPRMT UR4, UR6, 0x654, UR4 ;  /* 0x0000065406047896 */ /* 0x002fe20008000004 */
[C---:B---3--:R-:W-:Y:S01]  /*8ce0*/  FMUL R4, R38.reuse, R4 ;  /* 0x0000000426047220 */ /* 0x048fe20000400000 */
[C---:B------:R-:W-:Y:S01]  /*8cf0*/  FMUL R5, R38.reuse, R5 ;  /* 0x0000000526057220 */ /* 0x040fe20000400000 */
[C---:B------:R-:W-:Y:S01]  /*8d00*/  FMUL R6, R38.reuse, R6 ;  /* 0x0000000626067220 */ /* 0x040fe20000400000 */
[C---:B------:R-:W-:Y:S01]  /*8d10*/  FMUL R7, R38.reuse, R7 ;  /* 0x0000000726077220 */ /* 0x040fe20000400000 */
[C---:B------:R-:W-:Y:S01]  /*8d20*/  FFMA R4, R41.reuse, R40, R4 ;  /* 0x0000002829047223 */ /* 0x040fe20000000004 */
[C---:B------:R-:W-:Y:S01]  /*8d30*/  FFMA R5, R41.reuse, R42, R5 ;  /* 0x0000002a29057223 */ /* 0x040fe20000000005 */
[C---:B------:R-:W-:Y:S01]  /*8d40*/  FFMA R6, R41.reuse, R43, R6 ;  /* 0x0000002b29067223 */ /* 0x040fe20000000006 */
[----:B------:R-:W-:Y:S01]  /*8d50*/  FFMA R7, R41, R44, R7 ;  /* 0x0000002c29077223 */ /* 0x000fe20000000007 */
[----:B------:R-:W-:Y:S01]  /*8d60*/  SYNCS.ARRIVE.TRANS64.RED.A1T0 RZ, [UR4], RZ ;  /* 0x000000ffffff79a7 */ /* 0x000fe20008100404 */
[C---:B------:R-:W-:Y:S01]  /*8d70*/  FMUL R8, R38.reuse, R8 ;  /* 0x0000000826087220 */ /* 0x040fe20000400000 */
[----:B------:R-:W-:Y:S01]  /*8d80*/  F2FP.F16.F32.PACK_AB R104, R5, R4 ;  /* 0x000000040568723e */ /* 0x000fe200000000ff */
[C---:B------:R-:W-:Y:S01]  /*8d90*/  FMUL R9, R38.reuse, R9 ;  /* 0x0000000926097220 */ /* 0x040fe20000400000 */
[----:B------:R-:W-:Y:S01]  /*8da0*/  F2FP.F16.F32.PACK_AB R105, R7, R6 ;  /* 0x000000060769723e */ /* 0x000fe200000000ff */
[C---:B------:R-:W-:Y:S01]  /*8db0*/  FFMA R8, R41.reuse, R45, R8 ;  /* 0x0000002d29087223 */ /* 0x040fe20000000008 */
[C---:B------:R-:W-:Y:S01]  /*8dc0*/  FMUL R0, R38.reuse, R10 ;  /* 0x0000000a26007220 */ /* 0x040fe20000400000 */
[C---:B------:R-:W-:Y:S01]  /*8dd0*/  FFMA R9, R41.reuse, R46, R9 ;  /* 0x0000002e29097223 */ /* 0x040fe20000000009 */
[C---:B------:R-:W-:Y:S01]  /*8de0*/  FMUL R2, R38.reuse, R11 ;  /* 0x0000000b26027220 */ /* 0x040fe20000400000 */
[C---:B------:R-:W-:Y:S01]  /*8df0*/  FMUL R3, R38.reuse, R12 ;  /* 0x0000000c26037220 */ /* 0x040fe20000400000 */
[----:B------:R-:W-:Y:S01]  /*8e00*/  FFMA R0, R41, R47, R0 ;  /* 0x0000002f29007223 */ /* 0x000fe20000000000 */
[C---:B------:R-:W-:Y:S01]  /*8e10*/  FMUL R10, R38.reuse, R13 ;  /* 0x0000000d260a7220 */ /* 0x040fe20000400000 */
[----:B------:R-:W-:Y:S01]  /*8e20*/  F2FP.F16.F32.PACK_AB R106, R9, R8 ;  /* 0x00000008096a723e */ /* 0x000fe200000000ff */
[C---:B------:R-:W-:Y:S01]  /*8e30*/  FFMA R2, R41.reuse, R49, R2 ;  /* 0x0000003129027223 */ /* 0x040fe20000000002 */
[C---:B------:R-:W-:Y:S01]  /*8e40*/  FFMA R3, R41.reuse, R48, R3 ;  /* 0x0000003029037223 */ /* 0x040fe20000000003 */
[C---:B------:R-:W-:Y:S01]  /*8e50*/  FFMA R10, R41.reuse, R51, R10 ;  /* 0x00000033290a7223 */ /* 0x040fe2000000000a */
[C---:B------:R-:W-:Y:S01]  /*8e60*/  FMUL R11, R38.reuse, R14 ;  /* 0x0000000e260b7220 */ /* 0x040fe20000400000 */
[----:B------:R-:W-:Y:S01]  /*8e70*/  FMUL R15, R38, R15 ;  /* 0x0000000f260f7220 */ /* 0x000fe20000400000 */
[----:B------:R-:W-:Y:S01]  /*8e80*/  F2FP.F16.F32.PACK_AB R107, R2, R0 ;  /* 0x00000000026b723e */ /* 0x000fe200000000ff */
[----:B------:R-:W-:Y:S01]  /*8e90*/  FMUL R12, R38, R16 ;  /* 0x00000010260c7220 */ /* 0x000fe20000400000 */
[----:B------:R-:W-:Y:S01]  /*8ea0*/  F2FP.F16.F32.PACK_AB R108, R10, R3 ;  /* 0x000000030a6c723e */ /* 0x000fe200000000ff */
[C---:B------:R-:W-:Y:S01]  /*8eb0*/  FFMA R11, R41.reuse, R50, R11 ;  /* 0x00000032290b7223 */ /* 0x040fe2000000000b */
[C---:B------:R-:W-:Y:S01]  /*8ec0*/  FFMA R15, R41.reuse, R52, R15 ;  /* 0x00000034290f7223 */ /* 0x040fe2000000000f */
[----:B------:R1:W-:Y:S01]  /*8ed0*/  STSM.16.M88.4 [R97+0x6400], R104 ;  /* 0x0064006861007844 */ /* 0x0003e20000000200 */
[----:B------:R-:W-:Y:S01]  /*8ee0*/  FFMA R12, R41, R53, R12 ;  /* 0x00000035290c7223 */ /* 0x000fe2000000000c */
[C---:B------:R-:W-:Y:S01]  /*8ef0*/  FMUL R13, R38.reuse, R17 ;  /* 0x00000011260d7220 */ /* 0x040fe20000400000 */
[C---:B------:R-:W-:Y:S01]  /*8f00*/  FMUL R14, R38.reuse, R18 ;  /* 0x00000012260e7220 */ /* 0x040fe20000400000 */
[----:B------:R-:W-:Y:S01]  /*8f10*/  F2FP.F16.F32.PACK_AB R109, R15, R11 ;  /* 0x0000000b0f6d723e */ /* 0x000fe200000000ff */
[C---:B------:R-:W-:Y:S01]  /*8f20*/  FMUL R19, R38.reuse, R19 ;  /* 0x0000001326137220 */ /* 0x040fe20000400000 */
[C---:B------:R-:W-:Y:S01]  /*8f30*/  FFMA R13, R41.reuse, R54, R13 ;  /* 0x00000036290d7223 */ /* 0x040fe2000000000d */
[C---:B------:R-:W-:Y:S01]  /*8f40*/  FFMA R14, R41.reuse, R55, R14 ;  /* 0x00000037290e7223 */ /* 0x040fe2000000000e */
[----:B------:R-:W-:Y:S02]  /*8f50*/  HADD2.F32 R58, -RZ, R64.H1_H1 ;  /* 0x30000040ff3a7230 */ /* 0x000fe40000004100 */
[----:B------:R-:W-:Y:S01]  /*8f60*/  FFMA R19, R41, R56, R19 ;  /* 0x0000003829137223 */ /* 0x000fe20000000013 */
[C---:B------:R-:W-:Y:S01]  /*8f70*/  FMUL R16, R38.reuse, R20 ;  /* 0x0000001426107220 */ /* 0x040fe20000400000 */
[----:B------:R-:W-:Y:S01]  /*8f80*/  F2FP.F16.F32.PACK_AB R110, R13, R12 ;  /* 0x0000000c0d6e723e */ /* 0x000fe200000000ff */
[--C-:B------:R-:W-:Y:S02]  /*8f90*/  HADD2.F32 R59, -RZ, R65.reuse.H0_H0 ;  /* 0x20000041ff3b7230 */ /* 0x100fe40000004100 */
[C---:B------:R-:W-:Y:S01]  /*8fa0*/  FMUL R17, R38.reuse, R21 ;  /* 0x0000001526117220 */ /* 0x040fe20000400000 */
[----:B------:R-:W-:Y:S01]  /*8fb0*/  F2FP.F16.F32.PACK_AB R111, R19, R14 ;  /* 0x0000000e136f723e */ /* 0x000fe200000000ff */
[C---:B------:R-:W-:Y:S01]  /*8fc0*/  FFMA R16, R41.reuse, R57, R16 ;  /* 0x0000003929107223 */ /* 0x040fe20000000010 */
[----:B------:R-:W-:Y:S02]  /*8fd0*/  HADD2.F32 R60, -RZ, R65.H1_H1 ;  /* 0x30000041ff3c7230 */ /* 0x000fe40000004100 */
[----:B------:R-:W-:Y:S01]  /*8fe0*/  FFMA R17, R41, R58, R17 ;  /* 0x0000003a29117223 */ /* 0x000fe20000000011 */
[C---:B------:R-:W-:Y:S01]  /*8ff0*/  FMUL R18, R38.reuse, R22 ;  /* 0x0000001626127220 */ /* 0x040fe20000400000 */
[----:B------:R1:W-:Y:S01]  /*9000*/  STSM.16.M88.4 [R96+0x6400], R108 ;  /* 0x0064006c60007844 */ /* 0x0003e20000000200 */
[--C-:B------:R-:W-:Y:S02]  /*9010*/  HADD2.F32 R61, -RZ, R66.reuse.H0_H0 ;  /* 0x20000042ff3d7230 */ /* 0x100fe40000004100 */
[C---:B------:R-:W-:Y:S01]  /*9020*/  FMUL R23, R38.reuse, R23 ;  /* 0x0000001726177220 */ /* 0x040fe20000400000 */
[----:B------:R-:W-:Y:S01]  /*9030*/  F2FP.F16.F32.PACK_AB R112, R17, R16 ;  /* 0x000000101170723e */ /* 0x000fe200000000ff */
[C---:B------:R-:W-:Y:S01]  /*9040*/  FFMA R18, R41.reuse, R59, R18 ;  /* 0x0000003b29127223 */ /* 0x040fe20000000012 */
[----:B------:R-:W-:Y:S02]  /*9050*/  HADD2.F32 R62, -RZ, R66.H1_H1 ;  /* 0x30000042ff3e7230 */ /* 0x000fe40000004100 */
[----:B------:R-:W-:Y:S01]  /*9060*/  FFMA R23, R41, R60, R23 ;  /* 0x0000003c29177223 */ /* 0x000fe20000000017 */
[C---:B------:R-:W-:Y:S01]  /*9070*/  FMUL R20, R38.reuse, R24 ;  /* 0x0000001826147220 */ /* 0x040fe20000400000 */
[--C-:B------:R-:W-:Y:S02]  /*9080*/  HADD2.F32 R63, -RZ, R67.reuse.H0_H0 ;  /* 0x20000043ff3f7230 */ /* 0x100fe40000004100 */
[C---:B------:R-:W-:Y:S01]  /*9090*/  FMUL R21, R38.reuse, R25 ;  /* 0x0000001926157220 */ /* 0x040fe20000400000 */
[----:B------:R-:W-:Y:S01]  /*90a0*/  HADD2.F32 R64, -RZ, R67.H1_H1 ;  /* 0x30000043ff407230 */ /* 0x000fe20000004100 */
[----:B------:R-:W-:Y:S01]  /*90b0*/  F2FP.F16.F32.PACK_AB R113, R23, R18 ;  /* 0x000000121771723e */ /* 0x000fe200000000ff */
[C---:B------:R-:W-:Y:S01]  /*90c0*/  FFMA R20, R41.reuse, R61, R20 ;  /* 0x0000003d29147223 */ /* 0x040fe20000000014 */
        /* <DEDUP_REMOVED lines=8> */
[C---:B------:R-:W-:Y:S01]  /*9150*/  FFMA R22, R41.reuse, R63, R22 ;  /* 0x0000003f29167223 */ /* 0x040fe20000000016 */
[----:B------:R-:W-:Y:S02]  /*9160*/  HADD2.F32 R68, -RZ, R73.H1_H1 ;  /* 0x30000049ff447230 */ /* 0x000fe40000004100 */
[C---:B------:R-:W-:Y:S01]  /*9170*/  FMUL R26, R38.reuse, R30 ;  /* 0x0000001e261a7220 */ /* 0x040fe20000400000 */
[C---:B------:R-:W-:Y:S01]  /*9180*/  FFMA R27, R41.reuse, R64, R27 ;  /* 0x00000040291b7223 */ /* 0x040fe2000000001b */
        /* <DEDUP_REMOVED lines=34> */
[----:B------:R-:W-:Y:S02]  /*93b0*/  UIADD3 UR9, UPT, UPT, UR49, 0xc0, URZ ;  /* 0x000000c031097890 */ /* 0x000fe4000fffe0ff */
[----:B------:R-:W-:Y:S01]  /*93c0*/  UIADD3 UR8, UPT, UPT, UR44, 0x6400, URZ ;  /* 0x000064002c087890 */ /* 0x000fe2000fffe0ff */
[----:B------:R-:W-:Y:S01]  /*93d0*/  UMOV UR10, UR50 ;  /* 0x00000032000a7c82 */ /* 0x000fe20008000000 */
[----:B------:R-:W-:Y:S01]  /*93e0*/  UMOV UR11, UR36 ;  /* 0x00000024000b7c82 */ /* 0x000fe20008000000 */
[----:B--2---:R-:W-:Y:S04]  /*93f0*/  UIADD3 UR4, UP0, UPT, UR6, 0x680, URZ ;  /* 0x0000068006047890 */ /* 0x004fe8000ff1e0ff */
[----:B------:R-:W-:Y:S09]  /*9400*/  UIADD3.X UR5, UPT, UPT, URZ, UR7, URZ, UP0, !UPT ;  /* 0x00000007ff057290 */ /* 0x000ff200087fe4ff */
[----:B------:R2:W-:Y:S01]  /*9410*/  UTMASTG.3D [UR8], [UR4] ;  /* 0x00000008040073b5 */ /* 0x0005e20008010000 */
[----:B------:R0:W-:Y:S01]  /*9420*/  UTMACMDFLUSH ;  /* 0x00000000000079b7 */ /* 0x0001e20000000000 */
[----:B--2---:R-:W-:Y:S04]  /*9430*/  DEPBAR.LE SB0, 0x1 ;  /* 0x000080400000791a */ /* 0x004fe80000000000 */
.L_x_131:
[----:B------:R-:W-:Y:S05]  /*9440*/  BSYNC.RECONVERGENT B0 ;  /* 0x0000000000007941 */ /* 0x000fea0003800200 */
.L_x_130:
[----:B------:R-:W-:Y:S01]  /*9450*/  BAR.SYNC.DEFER_BLOCKING 0x1, 0x80 ;  /* 0x0042000000007b1d */ /* 0x000fe20000010000 */
[----:B------:R-:W-:Y:S01]  /*9460*/  UISETP.NE.AND UP0, UPT, UR47, -0x4, UPT ;  /* 0xfffffffc2f00788c */ /* 0x000fe2000bf05270 */
[----:B------:R-:W-:Y:S08]  /*9470*/  IADD3 R0, PT, PT, R36, 0x1, RZ ;  /* 0x0000000124007810 */ /* 0x000ff00007ffe0ff */
[----:B------:R-:W-:Y:S05]  /*9480*/  BRA.U !UP0, `(.L_x_132) ;  /* 0x0000000108247547 */ /* 0x000fea000b800000 */
[----:B------:R-:W-:Y:S01]  /*9490*/  ISETP.NE.AND P0, PT, R95, RZ, PT ;  /* 0x000000ff5f00720c */ /* 0x000fe20003f05270 */
[----:B------:R-:W-:Y:S01]  /*94a0*/  IMAD.U32 R2, RZ, RZ, UR46 ;  /* 0x0000002eff027e24 */ /* 0x000fe2000f8e00ff */
[----:B------:R-:W-:Y:S04]  /*94b0*/  UIADD3 UR4, UPT, UPT, UR46, 0x1, URZ ;  /* 0x000000012e047890 */ /* 0x000fe8000fffe0ff */
[----:B------:R-:W-:Y:S04]  /*94c0*/  UISETP.NE.AND UP0, UPT, UR4, 0x4, UPT ;  /* 0x000000040400788c */ /* 0x000fe8000bf05270 */
[----:B------:R-:W-:Y:S03]  /*94d0*/  USEL UR46, UR4, URZ, UP0 ;  /* 0x000000ff042e7287 */ /* 0x000fe60008000000 */
[----:B------:R-:W-:Y:S05]  /*94e0*/  @P0 LEA R2, R2, UR44, 0x3 ;  /* 0x0000002c02020c11 */ /* 0x000fea000f8e18ff */
[----:B------:R-:W-:Y:S05]  /*94f0*/  @P0 VIADD R2, R2, 0x60 ;  /* 0x0000006002020836 */ /* 0x000fea0000000000 */
[----:B------:R-:W-:Y:S04]  /*9500*/  @P0 PRMT R2, R101, 0x654, R2 ;  /* 0x0000065465020816 */ /* 0x000fe80000000002 */
[----:B------:R2:W-:Y:S03]  /*9510*/  @P0 SYNCS.ARRIVE.TRANS64.RED.A1T0 RZ, [R2+URZ], RZ ;  /* 0x000000ff02ff09a7 */ /* 0x0005e600081004ff */
.L_x_132:
[----:B------:R-:W-:Y:S01]  /*9520*/  R2UR UR5, R83 ;  /* 0x00000000530572ca */ /* 0x000fe200000e0000 */
[----:B------:R-:W-:Y:S01]  /*9530*/  UISETP.NE.AND UP0, UPT, UR61, URZ, UPT ;  /* 0x000000ff3d00728c */ /* 0x000fe2000bf05270 */
[----:B------:R-:W-:Y:S01]  /*9540*/  R2UR UR4, R84 ;  /* 0x00000000540472ca */ /* 0x000fe200000e0000 */
[----:B------:R-:W-:Y:S01]  /*9550*/  UIADD3 UR47, UPT, UPT, UR47, 0x4, URZ ;  /* 0x000000042f2f7890 */ /* 0x000fe2000fffe0ff */
[----:B------:R-:W-:Y:S01]  /*9560*/  ISETP.NE.AND P0, PT, R88, 0x2, PT ;  /* 0x000000025800780c */ /* 0x000fe20003f05270 */
[----:B------:R-:W-:Y:S01]  /*9570*/  UMOV UR36, UR60 ;  /* 0x0000003c00247c82 */ /* 0x000fe20008000000 */
[----:B------:R-:W-:Y:S02]  /*9580*/  ISETP.NE.AND P1, PT, R0, 0x4, PT ;  /* 0x000000040000780c */ /* 0x000fe40003f25270 */
[----:B--2---:R-:W-:Y:S02]  /*9590*/  SEL R2, RZ, 0x1, P0 ;  /* 0x00000001ff027807 */ /* 0x004fe40000000000 */
[----:B------:R-:W-:Y:S02]  /*95a0*/  SEL R3, RZ, 0x1, P1 ;  /* 0x00000001ff037807 */ /* 0x000fe40000800000 */
[----:B------:R-:W-:Y:S01]  /*95b0*/  LOP3.LUT R89, R89, R2, RZ, 0x3c, !PT ;  /* 0x0000000259597212 */ /* 0x000fe200078e3cff */
[----:B------:R-:W-:Y:S01]  /*95c0*/  UIADD3 UR31, UPT, UPT, UR37, UR5, URZ ;  /* 0x00000005251f7290 */ /* 0x000fe2000fffe0ff */
[----:B------:R-:W-:Y:S01]  /*95d0*/  LOP3.LUT R90, R90, R3, RZ, 0x3c, !PT ;  /* 0x000000035a5a7212 */ /* 0x000fe200078e3cff */
[----:B------:R-:W-:Y:S01]  /*95e0*/  UIADD3 UR30, UPT, UPT, UR38, UR4, URZ ;  /* 0x00000004261e7290 */ /* 0x000fe2000fffe0ff */
[----:B------:R-:W-:Y:S02]  /*95f0*/  SEL R88, R88, RZ, P0 ;  /* 0x000000ff58587207 */ /* 0x000fe40000000000 */
[----:B------:R-:W-:Y:S01]  /*9600*/  SEL R36, R0, RZ, P1 ;  /* 0x000000ff00247207 */ /* 0x000fe20000800000 */
[----:B------:R-:W-:Y:S08]  /*9610*/  BRA.U UP0, `(.L_x_133) ;  /* 0xffffffbd009c7547 */ /* 0x000ff0000b83ffff */
[----:B------:R-:W-:-:S13]  /*9620*/  R2UR UR4, R85 ;  /* 0x00000000550472ca */ /* 0x000fda00000e0000 */
[----:B------:R-:W-:-:S09]  /*9630*/  UISETP.NE.AND UP0, UPT, UR4, URZ, UPT ;  /* 0x000000ff0400728c */ /* 0x000fd2000bf05270 */
[----:B------:R-:W-:Y:S05]  /*9640*/  BRA.U !UP0, `(.L_x_134) ;  /* 0x0000000108487547 */ /* 0x000fea000b800000 */
[----:B------:R-:W2:Y:S02]  /*9650*/  LDCU.64 UR4, c[0x0][0x890] ;  /* 0x00011200ff0477ac */ /* 0x000ea40008000a00 */
[----:B--2---:R-:W-:-:S04]  /*9660*/  UISETP.NE.U32.AND UP0, UPT, UR4, URZ, UPT ;  /* 0x000000ff0400728c */ /* 0x004fc8000bf05070 */
[----:B------:R-:W-:-:S09]  /*9670*/  UISETP.NE.AND.EX UP0, UPT, UR5, URZ, UPT, UP0 ;  /* 0x000000ff0500728c */ /* 0x000fd2000bf05300 */
[----:B------:R-:W-:Y:S05]  /*9680*/  BRA.U UP0, `(.L_x_135) ;  /* 0x00000001000c7547 */ /* 0x000fea000b800000 */
[----:B------:R-:W-:-:S13]  /*9690*/  FSETP.NEU.AND P0, PT, R41, RZ, PT ;  /* 0x000000ff2900720b */ /* 0x000fda0003f0d000 */
[----:B------:R-:W-:Y:S05]  /*96a0*/  @!P0 EXIT ;  /* 0x000000000000894d */ /* 0x000fea0003800000 */
[----:B------:R-:W-:Y:S05]  /*96b0*/  BRA `(.L_x_134) ;  /* 0x00000000002c7947 */ /* 0x000fea0003800000 */
.L_x_135:
[----:B------:R-:W-:Y:S01]  /*96c0*/  ISETP.NE.AND P0, PT, R87, RZ, PT ;  /* 0x000000ff5700720c */ /* 0x000fe20003f05270 */
[----:B------:R-:W-:-:S12]  /*96d0*/  BSSY.RECONVERGENT B0, `(.L_x_134) ;  /* 0x0000009000007945 */ /* 0x000fd80003800200 */
[----:B------:R-:W-:Y:S05]  /*96e0*/  @P0 BRA `(.L_x_136) ;  /* 0x0000000000140947 */ /* 0x000fea0003800000 */
[----:B------:R-:W2:Y:S02]  /*96f0*/  LDCU.64 UR4, c[0x0][0x888] ;  /* 0x00011100ff0477ac */ /* 0x000ea40008000a00 */
[----:B--2---:R-:W-:-:S04]  /*9700*/  ISETP.NE.U32.AND P0, PT, RZ, UR4, PT ;  /* 0x00000004ff007c0c */ /* 0x004fc8000bf05070 */
[----:B------:R-:W-:-:S13]  /*9710*/  ISETP.NE.AND.EX P0, PT, RZ, UR5, PT, P0 ;  /* 0x00000005ff007c0c */ /* 0x000fda000bf05300 */
[----:B------:R-:W-:Y:S05]  /*9720*/  @!P0 EXIT ;  /* 0x000000000000894d */ /* 0x000fea0003800000 */
[----:B------:R-:W-:Y:S05]  /*9730*/  BRA `(.L_x_137) ;  /* 0x0000000000087947 */ /* 0x000fea0003800000 */
.L_x_136:
[----:B------:R-:W-:-:S13]  /*9740*/  FSETP.NEU.AND P0, PT, R41, RZ, PT ;  /* 0x000000ff2900720b */ /* 0x000fda0003f0d000 */
[----:B------:R-:W-:Y:S05]  /*9750*/  @!P0 EXIT ;  /* 0x000000000000894d */ /* 0x000fea0003800000 */
.L_x_137:
[----:B------:R-:W-:Y:S05]  /*9760*/  BSYNC.RECONVERGENT B0 ;  /* 0x0000000000007941 */ /* 0x000fea0003800200 */
.L_x_134:
[----:B------:R-:W2:Y:S01]  /*9770*/  S2UR UR5, SR_CgaCtaId ;  /* 0x00000000000579c3 */ /* 0x000ea20000008800 */
[----:B------:R-:W-:Y:S01]  /*9780*/  ULEA UR4, UR46, UR44, 0x3 ;  /* 0x0000002c2e047291 */ /* 0x000fe2000f8e18ff */
[----:B------:R-:W-:-:S04]  /*9790*/  DEPBAR.LE SB0, 0x0 ;  /* 0x000080000000791a */ /* 0x000fc80000000000 */
[----:B------:R-:W-:-:S04]  /*97a0*/  UIADD3 UR4, UPT, UPT, UR4, 0x60, URZ ;  /* 0x0000006004047890 */ /* 0x000fc8000fffe0ff */
[----:B--2---:R-:W-:-:S09]  /*97b0*/  UPRMT UR4, UR5, 0x654, UR4 ;  /* 0x0000065405047896 */ /* 0x004fd20008000004 */
[----:B------:R-:W-:Y:S01]  /*97c0*/  SYNCS.ARRIVE.TRANS64.RED.A1T0 RZ, [UR4], RZ ;  /* 0x000000ffffff79a7 */ /* 0x000fe20008100404 */
[----:B------:R-:W-:Y:S05]  /*97d0*/  EXIT ;  /* 0x000000000000794d */ /* 0x000fea0003800000 */
.L_x_24:
[----:B-1----:R1:W3:Y:S02]  /*97e0*/  SYNCS.PHASECHK.TRANS64.TRYWAIT P0, [R0+URZ+0x100], R3 ;  /* 0x00010003000075a7 */ /* 0x0022e400080011ff */
[----:B---3--:R-:W-:Y:S05]  /*97f0*/  @!P0 NANOSLEEP.SYNCS 0x989680 ;  /* 0x009896800000895d */ /* 0x008fea0003900000 */
[----:B------:R-:W3:Y:S02]  /*9800*/  @!P0 SYNCS.PHASECHK.TRANS64 P0, [R0+URZ+0x100], R3 ;  /* 0x00010003000085a7 */ /* 0x000ee400080010ff */
[----:B---3--:R-:W-:Y:S05]  /*9810*/  @!P0 BRA `(.L_x_24) ;  /* 0xfffffffc00f08947 */ /* 0x008fea000383ffff */
[----:B------:R-:W-:Y:S05]  /*9820*/  BRA `(.L_x_138) ;  /* 0xffffff80007c7947 */ /* 0x000fea000383ffff */
.L_x_27:
[----:B-1----:R-:W-:-:S07]  /*9830*/  MOV R0, UR33 ;  /* 0x0000002100007c02 */ /* 0x002fce0008000f00 */
.L_x_139:
[----:B-1----:R1:W3:Y:S02]  /*9840*/  SYNCS.PHASECHK.TRANS64.TRYWAIT P0, [R0+URZ+0x20], R3 ;  /* 0x00002003000075a7 */ /* 0x0022e400080011ff */
[----:B---3--:R-:W-:Y:S05]  /*9850*/  @!P0 NANOSLEEP.SYNCS 0x989680 ;  /* 0x009896800000895d */ /* 0x008fea0003900000 */
[----:B------:R-:W3:Y:S02]  /*9860*/  @!P0 SYNCS.PHASECHK.TRANS64 P0, [R0+URZ+0x20], R3 ;  /* 0x00002003000085a7 */ /* 0x000ee400080010ff */
[----:B---3--:R-:W-:Y:S05]  /*9870*/  @!P0 BRA `(.L_x_139) ;  /* 0xfffffffc00f08947 */ /* 0x008fea000383ffff */
[----:B------:R-:W-:Y:S05]  /*9880*/  BRA `(.L_x_26) ;  /* 0xffffff8000bc7947 */ /* 0x000fea000383ffff */
.L_x_34:
[----:B-1----:R-:W-:-:S07]  /*9890*/  MOV R0, UR9 ;  /* 0x0000000900007c02 */ /* 0x002fce0008000f00 */
.L_x_140:
[----:B-1----:R1:W3:Y:S02]  /*98a0*/  SYNCS.PHASECHK.TRANS64.TRYWAIT P0, [R0+URZ+0x20], R3 ;  /* 0x00002003000075a7 */ /* 0x0022e400080011ff */
[----:B---3--:R-:W-:Y:S05]  /*98b0*/  @!P0 NANOSLEEP.SYNCS 0x989680 ;  /* 0x009896800000895d */ /* 0x008fea0003900000 */
[----:B------:R-:W3:Y:S02]  /*98c0*/  @!P0 SYNCS.PHASECHK.TRANS64 P0, [R0+URZ+0x20], R3 ;  /* 0x00002003000085a7 */ /* 0x000ee400080010ff */
[----:B---3--:R-:W-:Y:S05]  /*98d0*/  @!P0 BRA `(.L_x_140) ;  /* 0xfffffffc00f08947 */ /* 0x008fea000383ffff */
[----:B------:R-:W-:Y:S05]  /*98e0*/  BRA `(.L_x_33) ;  /* 0xffffff84007c7947 */ /* 0x000fea000383ffff */
.L_x_39:
[----:B-1----:R1:W3:Y:S02]  /*98f0*/  SYNCS.PHASECHK.TRANS64.TRYWAIT P0, [R3+URZ+0x90], R0 ;  /* 0x00009000030075a7 */ /* 0x0022e400080011ff */
[----:B---3--:R-:W-:Y:S05]  /*9900*/  @!P0 NANOSLEEP.SYNCS 0x989680 ;  /* 0x009896800000895d */ /* 0x008fea0003900000 */
[----:B------:R-:W3:Y:S02]  /*9910*/  @!P0 SYNCS.PHASECHK.TRANS64 P0, [R3+URZ+0x90], R0 ;  /* 0x00009000030085a7 */ /* 0x000ee400080010ff */
[----:B---3--:R-:W-:Y:S05]  /*9920*/  @!P0 BRA `(.L_x_39) ;  /* 0xfffffffc00f08947 */ /* 0x008fea000383ffff */
[----:B------:R-:W-:Y:S05]  /*9930*/  BRA `(.L_x_141) ;  /* 0xffffff88001c7947 */ /* 0x000fea000383ffff */
.L_x_43:
[----:B-1----:R-:W-:-:S07]  /*9940*/  MOV R0, UR4 ;  /* 0x0000000400007c02 */ /* 0x002fce0008000f00 */
.L_x_142:
[----:B-1----:R1:W3:Y:S02]  /*9950*/  SYNCS.PHASECHK.TRANS64.TRYWAIT P0, [R0+URZ], R3 ;  /* 0x00000003000075a7 */ /* 0x0022e400080011ff */
[----:B---3--:R-:W-:Y:S05]  /*9960*/  @!P0 NANOSLEEP.SYNCS 0x989680 ;  /* 0x009896800000895d */ /* 0x008fea0003900000 */
[----:B------:R-:W3:Y:S02]  /*9970*/  @!P0 SYNCS.PHASECHK.TRANS64 P0, [R0+URZ], R3 ;  /* 0x00000003000085a7 */ /* 0x000ee400080010ff */
[----:B---3--:R-:W-:Y:S05]  /*9980*/  @!P0 BRA `(.L_x_142) ;  /* 0xfffffffc00f08947 */ /* 0x008fea000383ffff */
[----:B------:R-:W-:Y:S05]  /*9990*/  BRA `(.L_x_143) ;  /* 0xffffff8c00c87947 */ /* 0x000fea000383ffff */
.L_x_44:
[----:B------:R-:W-:-:S07]  /*99a0*/  MOV R0, UR5 ;  /* 0x0000000500007c02 */ /* 0x000fce0008000f00 */
.L_x_144:
[----:B-1----:R1:W3:Y:S02]  /*99b0*/  SYNCS.PHASECHK.TRANS64.TRYWAIT P0, [R0+URZ], R3 ;  /* 0x00000003000075a7 */ /* 0x0022e400080011ff */
[----:B---3--:R-:W-:Y:S05]  /*99c0*/  @!P0 NANOSLEEP.SYNCS 0x989680 ;  /* 0x009896800000895d */ /* 0x008fea0003900000 */
[----:B------:R-:W3:Y:S02]  /*99d0*/  @!P0 SYNCS.PHASECHK.TRANS64 P0, [R0+URZ], R3 ;  /* 0x00000003000085a7 */ /* 0x000ee400080010ff */
[----:B---3--:R-:W-:Y:S05]  /*99e0*/  @!P0 BRA `(.L_x_144) ;  /* 0xfffffffc00f08947 */ /* 0x008fea000383ffff */
[----:B------:R-:W-:Y:S05]  /*99f0*/  BRA `(.L_x_145) ;  /* 0xffffff8c00d47947 */ /* 0x000fea000383ffff */
.L_x_45:
[----:B------:R-:W-:-:S07]  /*9a00*/  MOV R0, UR5 ;  /* 0x0000000500007c02 */ /* 0x000fce0008000f00 */
.L_x_146:
[----:B-1----:R1:W3:Y:S02]  /*9a10*/  SYNCS.PHASECHK.TRANS64.TRYWAIT P0, [R0+URZ], R3 ;  /* 0x00000003000075a7 */ /* 0x0022e400080011ff */
[----:B---3--:R-:W-:Y:S05]  /*9a20*/  @!P0 NANOSLEEP.SYNCS 0x989680 ;  /* 0x009896800000895d */ /* 0x008fea0003900000 */
[----:B------:R-:W3:Y:S02]  /*9a30*/  @!P0 SYNCS.PHASECHK.TRANS64 P0, [R0+URZ], R3 ;  /* 0x00000003000085a7 */ /* 0x000ee400080010ff */
[----:B---3--:R-:W-:Y:S05]  /*9a40*/  @!P0 BRA `(.L_x_146) ;  /* 0xfffffffc00f08947 */ /* 0x008fea000383ffff */
[----:B------:R-:W-:Y:S05]  /*9a50*/  BRA `(.L_x_147) ;  /* 0xffffff8c00e07947 */ /* 0x000fea000383ffff */
.L_x_48:
[----:B--2---:R2:W3:Y:S02]  /*9a60*/  SYNCS.PHASECHK.TRANS64.TRYWAIT P0, [R2+URZ+0xf0], R5 ;  /* 0x0000f005020075a7 */ /* 0x0044e400080011ff */
[----:B---3--:R-:W-:Y:S05]  /*9a70*/  @!P0 NANOSLEEP.SYNCS 0x989680 ;  /* 0x009896800000895d */ /* 0x008fea0003900000 */
[----:B------:R-:W3:Y:S02]  /*9a80*/  @!P0 SYNCS.PHASECHK.TRANS64 P0, [R2+URZ+0xf0], R5 ;  /* 0x0000f005020085a7 */ /* 0x000ee400080010ff */
[----:B---3--:R-:W-:Y:S05]  /*9a90*/  @!P0 BRA `(.L_x_48) ;  /* 0xfffffffc00f08947 */ /* 0x008fea000383ffff */
[----:B------:R-:W-:Y:S05]  /*9aa0*/  BRA `(.L_x_148) ;  /* 0xffffff9000447947 */ /* 0x000fea000383ffff */
.L_x_49:
[----:B------:R-:W-:-:S07]  /*9ab0*/  MOV R2, UR4 ;  /* 0x0000000400027c02 */ /* 0x000fce0008000f00 */
.L_x_149:
[----:B--2---:R2:W3:Y:S02]  /*9ac0*/  SYNCS.PHASECHK.TRANS64.TRYWAIT P0, [R2+URZ+0xa0], R5 ;  /* 0x0000a005020075a7 */ /* 0x0044e400080011ff */
[----:B---3--:R-:W-:Y:S05]  /*9ad0*/  @!P0 NANOSLEEP.SYNCS 0x989680 ;  /* 0x009896800000895d */ /* 0x008fea0003900000 */
[----:B------:R-:W3:Y:S02]  /*9ae0*/  @!P0 SYNCS.PHASECHK.TRANS64 P0, [R2+URZ+0xa0], R5 ;  /* 0x0000a005020085a7 */ /* 0x000ee400080010ff */
[----:B---3--:R-:W-:Y:S05]  /*9af0*/  @!P0 BRA `(.L_x_149) ;  /* 0xfffffffc00f08947 */ /* 0x008fea000383ffff */
[----:B------:R-:W-:Y:S05]  /*9b00*/  BRA `(.L_x_150) ;  /* 0xffffff9000547947 */ /* 0x000fea000383ffff */
.L_x_50:
[----:B--2---:R2:W3:Y:S02]  /*9b10*/  SYNCS.PHASECHK.TRANS64.TRYWAIT P1, [R2+URZ+0x90], R5 ;  /* 0x00009005020075a7 */ /* 0x0044e400080211ff */
[----:B---3--:R-:W-:Y:S05]  /*9b20*/  @!P1 NANOSLEEP.SYNCS 0x989680 ;  /* 0x009896800000995d */ /* 0x008fea0003900000 */
[----:B------:R-:W3:Y:S02]  /*9b30*/  @!P1 SYNCS.PHASECHK.TRANS64 P1, [R2+URZ+0x90], R5 ;  /* 0x00009005020095a7 */ /* 0x000ee400080210ff */
[----:B---3--:R-:W-:Y:S05]  /*9b40*/  @!P1 BRA `(.L_x_50) ;  /* 0xfffffffc00f09947 */ /* 0x008fea000383ffff */
[----:B------:R-:W-:Y:S05]  /*9b50*/  BRA `(.L_x_151) ;  /* 0xffffff9000847947 */ /* 0x000fea000383ffff */
.L_x_53:
[----:B------:R-:W-:-:S07]  /*9b60*/  MOV R0, UR4 ;  /* 0x0000000400007c02 */ /* 0x000fce0008000f00 */
.L_x_152:
[----:B--2---:R2:W3:Y:S02]  /*9b70*/  SYNCS.PHASECHK.TRANS64.TRYWAIT P0, [R0+URZ+0xa0], R3 ;  /* 0x0000a003000075a7 */ /* 0x0044e400080011ff */
[----:B---3--:R-:W-:Y:S05]  /*9b80*/  @!P0 NANOSLEEP.SYNCS 0x989680 ;  /* 0x009896800000895d */ /* 0x008fea0003900000 */
[----:B------:R-:W3:Y:S02]  /*9b90*/  @!P0 SYNCS.PHASECHK.TRANS64 P0, [R0+URZ+0xa0], R3 ;  /* 0x0000a003000085a7 */ /* 0x000ee400080010ff */
[----:B---3--:R-:W-:Y:S05]  /*9ba0*/  @!P0 BRA `(.L_x_152) ;  /* 0xfffffffc00f08947 */ /* 0x008fea000383ffff */
[----:B------:R-:W-:Y:S05]  /*9bb0*/  BRA `(.L_x_52) ;  /* 0xffffff9000d87947 */ /* 0x000fea000383ffff */
.L_x_60:
[----:B-1----:R1:W2:Y:S02]  /*9bc0*/  SYNCS.PHASECHK.TRANS64.TRYWAIT P1, [R0+URZ+0x90], R5 ;  /* 0x00009005000075a7 */ /* 0x0022a400080211ff */
[----:B--2---:R-:W-:Y:S05]  /*9bd0*/  @!P1 NANOSLEEP.SYNCS 0x989680 ;  /* 0x009896800000995d */ /* 0x004fea0003900000 */
[----:B------:R-:W2:Y:S02]  /*9be0*/  @!P1 SYNCS.PHASECHK.TRANS64 P1, [R0+URZ+0x90], R5 ;  /* 0x00009005000095a7 */ /* 0x000ea400080210ff */
[----:B--2---:R-:W-:Y:S05]  /*9bf0*/  @!P1 BRA `(.L_x_60) ;  /* 0xfffffffc00f09947 */ /* 0x004fea000383ffff */
[----:B------:R-:W-:Y:S05]  /*9c00*/  BRA `(.L_x_153) ;  /* 0xffffff9800507947 */ /* 0x000fea000383ffff */
.L_x_61:
[----:B------:R-:W-:-:S07]  /*9c10*/  MOV R3, UR31 ;  /* 0x0000001f00037c02 */ /* 0x000fce0008000f00 */
.L_x_154:
[----:B-1----:R1:W2:Y:S02]  /*9c20*/  SYNCS.PHASECHK.TRANS64.TRYWAIT P0, [R3+URZ+0xd0], R0 ;  /* 0x0000d000030075a7 */ /* 0x0022a400080011ff */
[----:B--2---:R-:W-:Y:S05]  /*9c30*/  @!P0 NANOSLEEP.SYNCS 0x989680 ;  /* 0x009896800000895d */ /* 0x004fea0003900000 */
[----:B------:R-:W2:Y:S02]  /*9c40*/  @!P0 SYNCS.PHASECHK.TRANS64 P0, [R3+URZ+0xd0], R0 ;  /* 0x0000d000030085a7 */ /* 0x000ea400080010ff */
[----:B--2---:R-:W-:Y:S05]  /*9c50*/  @!P0 BRA `(.L_x_154) ;  /* 0xfffffffc00f08947 */ /* 0x004fea000383ffff */
[----:B------:R-:W-:Y:S05]  /*9c60*/  BRA `(.L_x_155) ;  /* 0xffffff9800a07947 */ /* 0x000fea000383ffff */
.L_x_64:
[----:B------:R-:W-:Y:S07]  /*9c70*/  MOV R0, UR5 ;  /* 0x0000000500007c02 */ /* 0x000fee0008000f00 */
.L_x_156:
[----:B-1----:R1:W2:Y:S02]  /*9c80*/  SYNCS.PHASECHK.TRANS64.TRYWAIT P0, [R0+URZ], R3 ;  /* 0x00000003000075a7 */ /* 0x0022a400080011ff */
[----:B--2---:R-:W-:Y:S05]  /*9c90*/  @!P0 NANOSLEEP.SYNCS 0x989680 ;  /* 0x009896800000895d */ /* 0x004fea0003900000 */
[----:B------:R-:W2:Y:S02]  /*9ca0*/  @!P0 SYNCS.PHASECHK.TRANS64 P0, [R0+URZ], R3 ;  /* 0x00000003000085a7 */ /* 0x000ea400080010ff */
[----:B--2---:R-:W-:Y:S05]  /*9cb0*/  @!P0 BRA `(.L_x_156) ;  /* 0xfffffffc00f08947 */ /* 0x004fea000383ffff */
[----:B------:R-:W-:Y:S05]  /*9cc0*/  BRA `(.L_x_63) ;  /* 0xffffff9800bc7947 */ /* 0x000fea000383ffff */
.L_x_67:
[----:B------:R-:W-:-:S07]  /*9cd0*/  MOV R0, UR4 ;  /* 0x0000000400007c02 */ /* 0x000fce0008000f00 */
.L_x_157:
[----:B--2---:R2:W4:Y:S02]  /*9ce0*/  SYNCS.PHASECHK.TRANS64.TRYWAIT P0, [R0+URZ], R3 ;  /* 0x00000003000075a7 */ /* 0x00452400080011ff */
[----:B----4-:R-:W-:Y:S05]  /*9cf0*/  @!P0 NANOSLEEP.SYNCS 0x989680 ;  /* 0x009896800000895d */ /* 0x010fea0003900000 */
[----:B------:R-:W4:Y:S02]  /*9d00*/  @!P0 SYNCS.PHASECHK.TRANS64 P0, [R0+URZ], R3 ;  /* 0x00000003000085a7 */ /* 0x000f2400080010ff */
[----:B----4-:R-:W-:Y:S05]  /*9d10*/  @!P0 BRA `(.L_x_157) ;  /* 0xfffffffc00f08947 */ /* 0x010fea000383ffff */
[----:B------:R-:W-:Y:S05]  /*9d20*/  BRA `(.L_x_158) ;  /* 0xffffff9c00987947 */ /* 0x000fea000383ffff */
.L_x_68:
[----:B------:R-:W-:-:S07]  /*9d30*/  MOV R0, UR5 ;  /* 0x0000000500007c02 */ /* 0x000fce0008000f00 */
.L_x_159:
[----:B-1----:R1:W2:Y:S02]  /*9d40*/  SYNCS.PHASECHK.TRANS64.TRYWAIT P0, [R0+URZ], R3 ;  /* 0x00000003000075a7 */ /* 0x0022a400080011ff */
[----:B--2---:R-:W-:Y:S05]  /*9d50*/  @!P0 NANOSLEEP.SYNCS 0x989680 ;  /* 0x009896800000895d */ /* 0x004fea0003900000 */
[----:B------:R-:W2:Y:S02]  /*9d60*/  @!P0 SYNCS.PHASECHK.TRANS64 P0, [R0+URZ], R3 ;  /* 0x00000003000085a7 */ /* 0x000ea400080010ff */
[----:B--2---:R-:W-:Y:S05]  /*9d70*/  @!P0 BRA `(.L_x_159) ;  /* 0xfffffffc00f08947 */ /* 0x004fea000383ffff */
[----:B------:R-:W-:Y:S05]  /*9d80*/  BRA `(.L_x_160) ;  /* 0xffffff9c00a47947 */ /* 0x000fea000383ffff */
.L_x_69:
[----:B------:R-:W-:-:S07]  /*9d90*/  MOV R0, UR5 ;  /* 0x0000000500007c02 */ /* 0x000fce0008000f00 */
.L_x_161:
[----:B-1----:R1:W2:Y:S02]  /*9da0*/  SYNCS.PHASECHK.TRANS64.TRYWAIT P0, [R0+URZ], R3 ;  /* 0x00000003000075a7 */ /* 0x0022a400080011ff */
[----:B--2---:R-:W-:Y:S05]  /*9db0*/  @!P0 NANOSLEEP.SYNCS 0x989680 ;  /* 0x009896800000895d */ /* 0x004fea0003900000 */
[----:B------:R-:W2:Y:S02]  /*9dc0*/  @!P0 SYNCS.PHASECHK.TRANS64 P0, [R0+URZ], R3 ;  /* 0x00000003000085a7 */ /* 0x000ea400080010ff */
[----:B--2---:R-:W-:Y:S05]  /*9dd0*/  @!P0 BRA `(.L_x_161) ;  /* 0xfffffffc00f08947 */ /* 0x004fea000383ffff */
[----:B------:R-:W-:Y:S05]  /*9de0*/  BRA `(.L_x_162) ;  /* 0xffffff9c00b07947 */ /* 0x000fea000383ffff */
.L_x_70:
[----:B------:R-:W-:-:S07]  /*9df0*/  MOV R0, UR4 ;  /* 0x0000000400007c02 */ /* 0x000fce0008000f00 */
.L_x_163:
[----:B-1----:R1:W2:Y:S02]  /*9e00*/  SYNCS.PHASECHK.TRANS64.TRYWAIT P0, [R0+URZ], R3 ;  /* 0x00000003000075a7 */ /* 0x0022a400080011ff */
[----:B--2---:R-:W-:Y:S05]  /*9e10*/  @!P0 NANOSLEEP.SYNCS 0x989680 ;  /* 0x009896800000895d */ /* 0x004fea0003900000 */
[----:B------:R-:W2:Y:S02]  /*9e20*/  @!P0 SYNCS.PHASECHK.TRANS64 P0, [R0+URZ], R3 ;  /* 0x00000003000085a7 */ /* 0x000ea400080010ff */
[----:B--2---:R-:W-:Y:S05]  /*9e30*/  @!P0 BRA `(.L_x_163) ;  /* 0xfffffffc00f08947 */ /* 0x004fea000383ffff */
[----:B------:R-:W-:Y:S05]  /*9e40*/  BRA `(.L_x_164) ;  /* 0xffffff9c00bc7947 */ /* 0x000fea000383ffff */
.L_x_75:
[----:B-1----:R1:W2:Y:S02]  /*9e50*/  SYNCS.PHASECHK.TRANS64.TRYWAIT P0, [R8+URZ+0x90], R5 ;  /* 0x00009005080075a7 */ /* 0x0022a400080011ff */
[----:B--2---:R-:W-:Y:S05]  /*9e60*/  @!P0 NANOSLEEP.SYNCS 0x989680 ;  /* 0x009896800000895d */ /* 0x004fea0003900000 */
[----:B------:R-:W2:Y:S02]  /*9e70*/  @!P0 SYNCS.PHASECHK.TRANS64 P0, [R8+URZ+0x90], R5 ;  /* 0x00009005080085a7 */ /* 0x000ea400080010ff */
[----:B--2---:R-:W-:Y:S05]  /*9e80*/  @!P0 BRA `(.L_x_75) ;  /* 0xfffffffc00f08947 */ /* 0x004fea000383ffff */
[----:B------:R-:W-:Y:S05]  /*9e90*/  BRA `(.L_x_165) ;  /* 0xffffffa400007947 */ /* 0x000fea000383ffff */
.L_x_78:
[----:B------:R-:W-:Y:S07]  /*9ea0*/  MOV R0, UR21 ;  /* 0x0000001500007c02 */ /* 0x000fee0008000f00 */
.L_x_166:
[----:B-1----:R1:W2:Y:S02]  /*9eb0*/  SYNCS.PHASECHK.TRANS64.TRYWAIT P1, [R0+URZ+0x88], R5 ;  /* 0x00008805000075a7 */ /* 0x0022a400080211ff */
[----:B--2---:R-:W-:Y:S05]  /*9ec0*/  @!P1 NANOSLEEP.SYNCS 0x989680 ;  /* 0x009896800000995d */ /* 0x004fea0003900000 */
[----:B------:R-:W2:Y:S02]  /*9ed0*/  @!P1 SYNCS.PHASECHK.TRANS64 P1, [R0+URZ+0x88], R5 ;  /* 0x00008805000095a7 */ /* 0x000ea400080210ff */
[----:B--2---:R-:W-:Y:S05]  /*9ee0*/  @!P1 BRA `(.L_x_166) ;  /* 0xfffffffc00f09947 */ /* 0x004fea000383ffff */
[----:B------:R-:W-:Y:S05]  /*9ef0*/  BRA `(.L_x_77) ;  /* 0xffffffa8007c7947 */ /* 0x000fea000383ffff */
.L_x_81:
[----:B-1----:R-:W-:Y:S07]  /*9f00*/  MOV R5, UR21 ;  /* 0x0000001500057c02 */ /* 0x002fee0008000f00 */
.L_x_167:
[----:B-1----:R1:W2:Y:S02]  /*9f10*/  SYNCS.PHASECHK.TRANS64.TRYWAIT P0, [R5+URZ+0x60], R4 ;  /* 0x00006004050075a7 */ /* 0x0022a400080011ff */
[----:B--2---:R-:W-:Y:S05]  /*9f20*/  @!P0 NANOSLEEP.SYNCS 0x989680 ;  /* 0x009896800000895d */ /* 0x004fea0003900000 */
[----:B------:R-:W2:Y:S02]  /*9f30*/  @!P0 SYNCS.PHASECHK.TRANS64 P0, [R5+URZ+0x60], R4 ;  /* 0x00006004050085a7 */ /* 0x000ea400080010ff */
[----:B--2---:R-:W-:Y:S05]  /*9f40*/  @!P0 BRA `(.L_x_167) ;  /* 0xfffffffc00f08947 */ /* 0x004fea000383ffff */
[----:B------:R-:W-:Y:S05]  /*9f50*/  BRA `(.L_x_168) ;  /* 0xffffffa800d47947 */ /* 0x000fea000383ffff */
.L_x_82:
[----:B------:R-:W-:Y:S07]  /*9f60*/  MOV R5, UR21 ;  /* 0x0000001500057c02 */ /* 0x000fee0008000f00 */
.L_x_169:
[----:B-1----:R1:W2:Y:S02]  /*9f70*/  SYNCS.PHASECHK.TRANS64.TRYWAIT P0, [R5+URZ+0x68], R4 ;  /* 0x00006804050075a7 */ /* 0x0022a400080011ff */
[----:B--2---:R-:W-:Y:S05]  /*9f80*/  @!P0 NANOSLEEP.SYNCS 0x989680 ;  /* 0x009896800000895d */ /* 0x004fea0003900000 */
[----:B------:R-:W2:Y:S02]  /*9f90*/  @!P0 SYNCS.PHASECHK.TRANS64 P0, [R5+URZ+0x68], R4 ;  /* 0x00006804050085a7 */ /* 0x000ea400080010ff */
[----:B--2---:R-:W-:Y:S05]  /*9fa0*/  @!P0 BRA `(.L_x_169) ;  /* 0xfffffffc00f08947 */ /* 0x004fea000383ffff */
[----:B------:R-:W-:Y:S05]  /*9fb0*/  BRA `(.L_x_170) ;  /* 0xffffffac000c7947 */ /* 0x000fea000383ffff */
.L_x_83:
[----:B-1----:R-:W-:Y:S07]  /*9fc0*/  MOV R5, UR21 ;  /* 0x0000001500057c02 */ /* 0x002fee0008000f00 */
.L_x_171:
[----:B-1----:R1:W2:Y:S02]  /*9fd0*/  SYNCS.PHASECHK.TRANS64.TRYWAIT P0, [R5+URZ+0x70], R4 ;  /* 0x00007004050075a7 */ /* 0x0022a400080011ff */
[----:B--2---:R-:W-:Y:S05]  /*9fe0*/  @!P0 NANOSLEEP.SYNCS 0x989680 ;  /* 0x009896800000895d */ /* 0x004fea0003900000 */
[----:B------:R-:W2:Y:S02]  /*9ff0*/  @!P0 SYNCS.PHASECHK.TRANS64 P0, [R5+URZ+0x70], R4 ;  /* 0x00007004050085a7 */ /* 0x000ea400080010ff */
[----:B--2---:R-:W-:Y:S05]  /*a000*/  @!P0 BRA `(.L_x_171) ;  /* 0xfffffffc00f08947 */ /* 0x004fea000383ffff */
[----:B------:R-:W-:Y:S05]  /*a010*/  BRA `(.L_x_172) ;  /* 0xffffffac00507947 */ /* 0x000fea000383ffff */
.L_x_84:
[----:B-1----:R-:W-:Y:S07]  /*a020*/  MOV R5, UR21 ;  /* 0x0000001500057c02 */ /* 0x002fee0008000f00 */
.L_x_173:
[----:B-1----:R1:W2:Y:S02]  /*a030*/  SYNCS.PHASECHK.TRANS64.TRYWAIT P0, [R5+URZ+0x78], R4 ;  /* 0x00007804050075a7 */ /* 0x0022a400080011ff */
[----:B--2---:R-:W-:Y:S05]  /*a040*/  @!P0 NANOSLEEP.SYNCS 0x989680 ;  /* 0x009896800000895d */ /* 0x004fea0003900000 */
[----:B------:R-:W2:Y:S02]  /*a050*/  @!P0 SYNCS.PHASECHK.TRANS64 P0, [R5+URZ+0x78], R4 ;  /* 0x00007804050085a7 */ /* 0x000ea400080010ff */
[----:B--2---:R-:W-:Y:S05]  /*a060*/  @!P0 BRA `(.L_x_173) ;  /* 0xfffffffc00f08947 */ /* 0x004fea000383ffff */
[----:B------:R-:W-:Y:S05]  /*a070*/  BRA `(.L_x_174) ;  /* 0xffffffac00987947 */ /* 0x000fea000383ffff */
.L_x_86:
[----:B------:R-:W-:-:S07]  /*a080*/  MOV R0, UR21 ;  /* 0x0000001500007c02 */ /* 0x000fce0008000f00 */
.L_x_175:
[----:B-1----:R1:W2:Y:S02]  /*a090*/  SYNCS.PHASECHK.TRANS64.TRYWAIT P0, [R0+URZ+0x60], R3 ;  /* 0x00006003000075a7 */ /* 0x0022a400080011ff */
[----:B--2---:R-:W-:Y:S05]  /*a0a0*/  @!P0 NANOSLEEP.SYNCS 0x989680 ;  /* 0x009896800000895d */ /* 0x004fea0003900000 */
[----:B------:R-:W2:Y:S02]  /*a0b0*/  @!P0 SYNCS.PHASECHK.TRANS64 P0, [R0+URZ+0x60], R3 ;  /* 0x00006003000085a7 */ /* 0x000ea400080010ff */
[----:B--2---:R-:W-:Y:S05]  /*a0c0*/  @!P0 BRA `(.L_x_175) ;  /* 0xfffffffc00f08947 */ /* 0x004fea000383ffff */
[----:B------:R-:W-:Y:S05]  /*a0d0*/  BRA `(.L_x_176) ;  /* 0xffffffb000107947 */ /* 0x000fea000383ffff */
.L_x_87:
[----:B-1----:R-:W-:-:S07]  /*a0e0*/  MOV R0, UR21 ;  /* 0x0000001500007c02 */ /* 0x002fce0008000f00 */
.L_x_177:
[----:B-1----:R1:W2:Y:S02]  /*a0f0*/  SYNCS.PHASECHK.TRANS64.TRYWAIT P0, [R0+URZ+0x68], R3 ;  /* 0x00006803000075a7 */ /* 0x0022a400080011ff */
[----:B--2---:R-:W-:Y:S05]  /*a100*/  @!P0 NANOSLEEP.SYNCS 0x989680 ;  /* 0x009896800000895d */ /* 0x004fea0003900000 */
[----:B------:R-:W2:Y:S02]  /*a110*/  @!P0 SYNCS.PHASECHK.TRANS64 P0, [R0+URZ+0x68], R3 ;  /* 0x00006803000085a7 */ /* 0x000ea400080010ff */
[----:B--2---:R-:W-:Y:S05]  /*a120*/  @!P0 BRA `(.L_x_177) ;  /* 0xfffffffc00f08947 */ /* 0x004fea000383ffff */
[----:B------:R-:W-:Y:S05]  /*a130*/  BRA `(.L_x_178) ;  /* 0xffffffb000007947 */ /* 0x000fea000383ffff */
.L_x_88:
[----:B-1----:R-:W-:-:S07]  /*a140*/  MOV R0, UR21 ;  /* 0x0000001500007c02 */ /* 0x002fce0008000f00 */
.L_x_179:
[----:B-1----:R1:W2:Y:S02]  /*a150*/  SYNCS.PHASECHK.TRANS64.TRYWAIT P0, [R0+URZ+0x70], R3 ;  /* 0x00007003000075a7 */ /* 0x0022a400080011ff */
[----:B--2---:R-:W-:Y:S05]  /*a160*/  @!P0 NANOSLEEP.SYNCS 0x989680 ;  /* 0x009896800000895d */ /* 0x004fea0003900000 */
[----:B------:R-:W2:Y:S02]  /*a170*/  @!P0 SYNCS.PHASECHK.TRANS64 P0, [R0+URZ+0x70], R3 ;  /* 0x00007003000085a7 */ /* 0x000ea400080010ff */
[----:B--2---:R-:W-:Y:S05]  /*a180*/  @!P0 BRA `(.L_x_179) ;  /* 0xfffffffc00f08947 */ /* 0x004fea000383ffff */
[----:B------:R-:W-:Y:S05]  /*a190*/  BRA `(.L_x_180) ;  /* 0xffffffac00f07947 */ /* 0x000fea000383ffff */
.L_x_90:
[----:B-1----:R1:W2:Y:S02]  /*a1a0*/  SYNCS.PHASECHK.TRANS64.TRYWAIT P0, [R3+URZ+0x90], R0 ;  /* 0x00009000030075a7 */ /* 0x0022a400080011ff */
[----:B--2---:R-:W-:Y:S05]  /*a1b0*/  @!P0 NANOSLEEP.SYNCS 0x989680 ;  /* 0x009896800000895d */ /* 0x004fea0003900000 */
[----:B------:R-:W2:Y:S02]  /*a1c0*/  @!P0 SYNCS.PHASECHK.TRANS64 P0, [R3+URZ+0x90], R0 ;  /* 0x00009000030085a7 */ /* 0x000ea400080010ff */
[----:B--2---:R-:W-:Y:S05]  /*a1d0*/  @!P0 BRA `(.L_x_90) ;  /* 0xfffffffc00f08947 */ /* 0x004fea000383ffff */
[----:B------:R-:W-:Y:S05]  /*a1e0*/  BRA `(.L_x_181) ;  /* 0xffffffb000bc7947 */ /* 0x000fea000383ffff */
.L_x_101:
[----:B-1----:R-:W-:Y:S04]  /*a1f0*/  MOV R0, UR44 ;  /* 0x0000002c00007c02 */ /* 0x002fe80008000f00 */
[----:B------:R1:W2:Y:S03]  /*a200*/  SYNCS.PHASECHK.TRANS64.TRYWAIT P1, [R0+URZ+0x40], R5 ;  /* 0x00004005000075a7 */ /* 0x0002a600080211ff */
[----:B--2---:R-:W-:Y:S05]  /*a210*/  @!P1 NANOSLEEP.SYNCS 0x989680 ;  /* 0x009896800000995d */ /* 0x004fea0003900000 */
[----:B------:R-:W2:Y:S02]  /*a220*/  @!P1 SYNCS.PHASECHK.TRANS64 P1, [R0+URZ+0x40], R5 ;  /* 0x00004005000095a7 */ /* 0x000ea400080210ff */
[----:B--2---:R-:W-:Y:S05]  /*a230*/  @!P1 BRA `(.L_x_101) ;  /* 0xfffffffc00ec9947 */ /* 0x004fea000383ffff */
[----:B------:R-:W-:Y:S05]  /*a240*/  BRA `(.L_x_100) ;  /* 0xffffffc000507947 */ /* 0x000fea000383ffff */
.L_x_103:
[----:B-1----:R1:W4:Y:S02]  /*a250*/  SYNCS.PHASECHK.TRANS64.TRYWAIT P0, [R98+URZ+0xb0], R3 ;  /* 0x0000b003620075a7 */ /* 0x00232400080011ff */
[----:B----4-:R-:W-:Y:S05]  /*a260*/  @!P0 NANOSLEEP.SYNCS 0x989680 ;  /* 0x009896800000895d */ /* 0x010fea0003900000 */
[----:B------:R-:W4:Y:S02]  /*a270*/  @!P0 SYNCS.PHASECHK.TRANS64 P0, [R98+URZ+0xb0], R3 ;  /* 0x0000b003620085a7 */ /* 0x000f2400080010ff */
[----:B----4-:R-:W-:Y:S05]  /*a280*/  @!P0 BRA `(.L_x_103) ;  /* 0xfffffffc00f08947 */ /* 0x010fea000383ffff */
[----:B------:R-:W-:Y:S05]  /*a290*/  BRA `(.L_x_102) ;  /* 0xffffffc0007c7947 */ /* 0x000fea000383ffff */
.L_x_112:
[----:B--2---:R2:W3:Y:S02]  /*a2a0*/  SYNCS.PHASECHK.TRANS64.TRYWAIT P0, [R3+URZ+0x40], R0 ;  /* 0x00004000030075a7 */ /* 0x0044e400080011ff */
[----:B---3--:R-:W-:Y:S05]  /*a2b0*/  @!P0 NANOSLEEP.SYNCS 0x989680 ;  /* 0x009896800000895d */ /* 0x008fea0003900000 */
[----:B------:R-:W3:Y:S02]  /*a2c0*/  @!P0 SYNCS.PHASECHK.TRANS64 P0, [R3+URZ+0x40], R0 ;  /* 0x00004000030085a7 */ /* 0x000ee400080010ff */
[----:B---3--:R-:W-:Y:S05]  /*a2d0*/  @!P0 BRA `(.L_x_112) ;  /* 0xfffffffc00f08947 */ /* 0x008fea000383ffff */
[----:B------:R-:W-:Y:S05]  /*a2e0*/  BRA `(.L_x_111) ;  /* 0xffffffcc00607947 */ /* 0x000fea000383ffff */
.L_x_120:
[----:B-1----:R1:W3:Y:S02]  /*a2f0*/  SYNCS.PHASECHK.TRANS64.TRYWAIT P0, [R63+URZ+0x40], R4 ;  /* 0x000040043f0075a7 */ /* 0x0022e400080011ff */
[----:B---3--:R-:W-:Y:S05]  /*a300*/  @!P0 NANOSLEEP.SYNCS 0x989680 ;  /* 0x009896800000895d */ /* 0x008fea0003900000 */
[----:B------:R-:W3:Y:S02]  /*a310*/  @!P0 SYNCS.PHASECHK.TRANS64 P0, [R63+URZ+0x40], R4 ;  /* 0x000040043f0085a7 */ /* 0x000ee400080010ff */
[----:B---3--:R-:W-:Y:S05]  /*a320*/  @!P0 BRA `(.L_x_120) ;  /* 0xfffffffc00f08947 */ /* 0x008fea000383ffff */
[----:B------:R-:W-:Y:S05]  /*a330*/  BRA `(.L_x_119) ;  /* 0xffffffd800687947 */ /* 0x000fea000383ffff */
.L_x_128:
[----:B-1----:R1:W3:Y:S02]  /*a340*/  SYNCS.PHASECHK.TRANS64.TRYWAIT P0, [R108+URZ+0x40], R3 ;  /* 0x000040036c0075a7 */ /* 0x0022e400080011ff */
[----:B---3--:R-:W-:Y:S05]  /*a350*/  @!P0 NANOSLEEP.SYNCS 0x989680 ;  /* 0x009896800000895d */ /* 0x008fea0003900000 */
[----:B------:R-:W3:Y:S02]  /*a360*/  @!P0 SYNCS.PHASECHK.TRANS64 P0, [R108+URZ+0x40], R3 ;  /* 0x000040036c0085a7 */ /* 0x000ee400080010ff */
[----:B---3--:R-:W-:Y:S05]  /*a370*/  @!P0 BRA `(.L_x_128) ;  /* 0xfffffffc00f08947 */ /* 0x008fea000383ffff */
[----:B------:R-:W-:Y:S05]  /*a380*/  BRA `(.L_x_127) ;  /* 0xffffffe4006c7947 */ /* 0x000fea000383ffff */
        .weak           $__internal_0_$__cuda_sm10x_tcgen05_guardrail_trap_col_being_dealloced_not_returned_by_alloc
        .type           $__internal_0_$__cuda_sm10x_tcgen05_guardrail_trap_col_being_dealloced_not_returned_by_alloc,@function
        .size           $__internal_0_$__cuda_sm10x_tcgen05_guardrail_trap_col_being_dealloced_not_returned_by_alloc,($__internal_1_$__cuda_sm10x_tcgen05_guardrail_trap_phase_invalid_during_alloc - $__internal_0_$__cuda_sm10x_tcgen05_guardrail_trap_col_being_dealloced_not_returned_by_alloc)
$__internal_0_$__cuda_sm10x_tcgen05_guardrail_trap_col_being_dealloced_not_returned_by_alloc:
[----:B------:R-:W-:Y:S05]  /*a390*/  BPT.TRAP 0x1 ;  /* 0x000000040000795c */ /* 0x000fea0000300000 */
[----:B------:R-:W-:-:S04]  /*a3a0*/  HFMA2 R3, -RZ, RZ, 0, 0 ;  /* 0x00000000ff037431 */ /* 0x000fc800000001ff */
[----:B------:R-:W-:Y:S05]  /*a3b0*/  RET.REL.NODEC R2 `(_ZN7cutlass13device_kernelINS_4gemm6kernel13GemmUniversalIN4cute5tupleIJiiiiEEENS1_10collective13CollectiveMmaINS1_35MainloopSm100TmaUmmaWarpSpecializedILi4ELi2ELi4ENS5_IJNS4_1CILi8EEENSA_ILi1EEESC_EEEEENS5_IJNSA_ILi64EEENSA_ILi256EEESF_EEENS_6half_tENS5_IJlSC_lEEESI_SJ_NS4_8TiledMMAINS4_8MMA_AtomIJNS4_20SM100_MMA_F16BF16_SSISI_SI_fLi64ELi256ELNS4_4UMMA5MajorE0ELSO_0ELNSN_7ScaleInE0ELSP_0EEEEEENS4_6LayoutINS5_IJSC_SC_SC_EEENS5_IJNSA_ILi0EEESU_SU_EEEEENS5_IJNS4_10UnderscoreESX_SX_EEEEENS4_13SM90_TMA_LOADENS4_14ComposedLayoutINS4_7SwizzleILi3ELi4ELi3EEENS4_18smem_ptr_flag_bitsILi16EEENSS_INS5_IJSB_SF_EEENS5_IJSF_SC_EEEEEEEvNS4_8identityENS4_23SM90_TMA_LOAD_MULTICASTES19_vS1A_EENS_8epilogue10collective18CollectiveEpilogueINS1D_23Sm100TmaWarpSpecializedILi4ELi2ELi32ELb1ELb0EEEJSH_NS5_IJNSS_ISF_SC_EES1I_EEESI_SJ_SI_SJ_NS1D_6fusion15FusionCallbacksIS1H_NS1K_17LinearCombinationISI_fSI_fLNS_15FloatRoundStyleE2EEESH_S1J_JEEENS4_5SM1004TMEM4LOAD26SM100_TMEM_LOAD_16dp256b8xES10_S19_NS4_17SM75_U32x4_LDSM_NENS4_14SM90_TMA_STOREES19_NS4_17SM90_U32x4_STSM_NENS4_39AutoVectorizingCopyWithAssumedAlignmentILi128EEEEEEvvEEEEvNT_6ParamsE) ;  /* 0xffffff5c02107950 */ /* 0x000fea0003c3ffff */
        .weak           $__internal_1_$__cuda_sm10x_tcgen05_guardrail_trap_phase_invalid_during_alloc
        .type           $__internal_1_$__cuda_sm10x_tcgen05_guardrail_trap_phase_invalid_during_alloc,@function
        .size           $__internal_1_$__cuda_sm10x_tcgen05_guardrail_trap_phase_invalid_during_alloc,($__internal_2_$__cuda_sm10x_tcgen05_guardrail_trap_unallocated_columns_being_dealloced - $__internal_1_$__cuda_sm10x_tcgen05_guardrail_trap_phase_invalid_during_alloc)
$__internal_1_$__cuda_sm10x_tcgen05_guardrail_trap_phase_invalid_during_alloc:
[----:B------:R-:W-:Y:S05]  /*a3c0*/  BPT.TRAP 0x1 ;  /* 0x000000040000795c */ /* 0x000fea0000300000 */
[----:B------:R-:W-:-:S04]  /*a3d0*/  MOV R5, 0x0 ;  /* 0x0000000000057802 */ /* 0x000fc80000000f00 */
[----:B------:R-:W-:Y:S05]  /*a3e0*/  RET.REL.NODEC R4 `(_ZN7cutlass13device_kernelINS_4gemm6kernel13GemmUniversalIN4cute5tupleIJiiiiEEENS1_10collective13CollectiveMmaINS1_35MainloopSm100TmaUmmaWarpSpecializedILi4ELi2ELi4ENS5_IJNS4_1CILi8EEENSA_ILi1EEESC_EEEEENS5_IJNSA_ILi64EEENSA_ILi256EEESF_EEENS_6half_tENS5_IJlSC_lEEESI_SJ_NS4_8TiledMMAINS4_8MMA_AtomIJNS4_20SM100_MMA_F16BF16_SSISI_SI_fLi64ELi256ELNS4_4UMMA5MajorE0ELSO_0ELNSN_7ScaleInE0ELSP_0EEEEEENS4_6LayoutINS5_IJSC_SC_SC_EEENS5_IJNSA_ILi0EEESU_SU_EEEEENS5_IJNS4_10UnderscoreESX_SX_EEEEENS4_13SM90_TMA_LOADENS4_14ComposedLayoutINS4_7SwizzleILi3ELi4ELi3EEENS4_18smem_ptr_flag_bitsILi16EEENSS_INS5_IJSB_SF_EEENS5_IJSF_SC_EEEEEEEvNS4_8identityENS4_23SM90_TMA_LOAD_MULTICASTES19_vS1A_EENS_8epilogue10collective18CollectiveEpilogueINS1D_23Sm100TmaWarpSpecializedILi4ELi2ELi32ELb1ELb0EEEJSH_NS5_IJNSS_ISF_SC_EES1I_EEESI_SJ_SI_SJ_NS1D_6fusion15FusionCallbacksIS1H_NS1K_17LinearCombinationISI_fSI_fLNS_15FloatRoundStyleE2EEESH_S1J_JEEENS4_5SM1004TMEM4LOAD26SM100_TMEM_LOAD_16dp256b8xES10_S19_NS4_17SM75_U32x4_LDSM_NENS4_14SM90_TMA_STOREES19_NS4_17SM90_U32x4_STSM_NENS4_39AutoVectorizingCopyWithAssumedAlignmentILi128EEEEEEvvEEEEvNT_6ParamsE) ;  /* 0xffffff5c04047950 */ /* 0x000fea0003c3ffff */
        .weak           $__internal_2_$__cuda_sm10x_tcgen05_guardrail_trap_unallocated_columns_being_dealloced
        .type           $__internal_2_$__cuda_sm10x_tcgen05_guardrail_trap_unallocated_columns_being_dealloced,@function
        .size           $__internal_2_$__cuda_sm10x_tcgen05_guardrail_trap_unallocated_columns_being_dealloced,(.L_x_183 - $__internal_2_$__cuda_sm10x_tcgen05_guardrail_trap_unallocated_columns_being_dealloced)
$__internal_2_$__cuda_sm10x_tcgen05_guardrail_trap_unallocated_columns_being_dealloced:
[----:B------:R-:W-:Y:S05]  /*a3f0*/  BPT.TRAP 0x1 ;  /* 0x000000040000795c */ /* 0x000fea0000300000 */
[----:B------:R-:W-:-:S04]  /*a400*/  HFMA2 R3, -RZ, RZ, 0, 0 ;  /* 0x00000000ff037431 */ /* 0x000fc800000001ff */
[----:B------:R-:W-:Y:S05]  /*a410*/  RET.REL.NODEC R2 `(_ZN7cutlass13device_kernelINS_4gemm6kernel13GemmUniversalIN4cute5tupleIJiiiiEEENS1_10collective13CollectiveMmaINS1_35MainloopSm100TmaUmmaWarpSpecializedILi4ELi2ELi4ENS5_IJNS4_1CILi8EEENSA_ILi1EEESC_EEEEENS5_IJNSA_ILi64EEENSA_ILi256EEESF_EEENS_6half_tENS5_IJlSC_lEEESI_SJ_NS4_8TiledMMAINS4_8MMA_AtomIJNS4_20SM100_MMA_F16BF16_SSISI_SI_fLi64ELi256ELNS4_4UMMA5MajorE0ELSO_0ELNSN_7ScaleInE0ELSP_0EEEEEENS4_6LayoutINS5_IJSC_SC_SC_EEENS5_IJNSA_ILi0EEESU_SU_EEEEENS5_IJNS4_10UnderscoreESX_SX_EEEEENS4_13SM90_TMA_LOADENS4_14ComposedLayoutINS4_7SwizzleILi3ELi4ELi3EEENS4_18smem_ptr_flag_bitsILi16EEENSS_INS5_IJSB_SF_EEENS5_IJSF_SC_EEEEEEEvNS4_8identityENS4_23SM90_TMA_LOAD_MULTICASTES19_vS1A_EENS_8epilogue10collective18CollectiveEpilogueINS1D_23Sm100TmaWarpSpecializedILi4ELi2ELi32ELb1ELb0EEEJSH_NS5_IJNSS_ISF_SC_EES1I_EEESI_SJ_SI_SJ_NS1D_6fusion15FusionCallbacksIS1H_NS1K_17LinearCombinationISI_fSI_fLNS_15FloatRoundStyleE2EEESH_S1J_JEEENS4_5SM1004TMEM4LOAD26SM100_TMEM_LOAD_16dp256b8xES10_S19_NS4_17SM75_U32x4_LDSM_NENS4_14SM90_TMA_STOREES19_NS4_17SM90_U32x4_STSM_NENS4_39AutoVectorizingCopyWithAssumedAlignmentILi128EEEEEEvvEEEEvNT_6ParamsE) ;  /* 0xffffff5802f87950 */ /* 0x000fea0003c3ffff */
.L_x_182:
[----:B------:R-:W-:-:S00]  /*a420*/  BRA `(.L_x_182) ;  /* 0xfffffffc00fc7947 */ /* 0x000fc0000383ffff */
[----:B------:R-:W-:-:S00]  /*a430*/  NOP ;  /* 0x0000000000007918 */ /* 0x000fc00000000000 */
        /* <DEDUP_REMOVED lines=12> */
.L_x_183:


//--------------------- .nv.global.init           --------------------------
	.section	.nv.global.init,"aw",@progbits
.nv.global.init:
	.type		$str$27,@object
	.size		$str$27,($str$28 - $str$27)
$str$27:
        /*0000*/ 	.byte	0x28, 0x61, 0x64, 0x64, 0x72, 0x65, 0x73, 0x73, 0x20, 0x26, 0x20, 0x6d, 0x61, 0x73, 0x6b, 0x29
        /*0010*/ 	.byte	0x20, 0x3d, 0x3d, 0x20, 0x30, 0x00
	.type		$str$28,@object
	.size		$str$28,($str$26 - $str$28)
$str$28:
        /*0016*/ 	.byte	0x2f, 0x74, 0x6d, 0x70, 0x2f, 0x63, 0x75, 0x74, 0x6c, 0x61, 0x73, 0x73, 0x5f, 0x73, 0x77, 0x65
        /*0026*/ 	.byte	0x65, 0x70, 0x5f, 0x73, 0x72, 0x63, 0x2f, 0x69, 0x6e, 0x63, 0x6c, 0x75, 0x64, 0x65, 0x2f, 0x63
        /*0036*/ 	.byte	0x75, 0x74, 0x65, 0x2f, 0x70, 0x6f, 0x69, 0x6e, 0x74, 0x65, 0x72, 0x5f, 0x66, 0x6c, 0x61, 0x67
        /*0046*/ 	.byte	0x67, 0x65, 0x64, 0x2e, 0x68, 0x70, 0x70, 0x00
	.type		$str$26,@object
	.size		$str$26,($str$25 - $str$26)
$str$26:
        /*004e*/ 	.byte	0x2f, 0x74, 0x6d, 0x70, 0x2f, 0x63, 0x75, 0x74, 0x6c, 0x61, 0x73, 0x73, 0x5f, 0x73, 0x77, 0x65
        /*005e*/ 	.byte	0x65, 0x70, 0x5f, 0x73, 0x72, 0x63, 0x2f, 0x69, 0x6e, 0x63, 0x6c, 0x75, 0x64, 0x65, 0x2f, 0x63
        /*006e*/ 	.byte	0x75, 0x74, 0x65, 0x2f, 0x61, 0x74, 0x6f, 0x6d, 0x2f, 0x63, 0x6f, 0x70, 0x79, 0x5f, 0x74, 0x72
        /*007e*/ 	.byte	0x61, 0x69, 0x74, 0x73, 0x5f, 0x73, 0x6d, 0x31, 0x30, 0x30, 0x2e, 0x68, 0x70, 0x70, 0x00
	.type		$str$25,@object
	.size		$str$25,(__unnamed_1 - $str$25)
$str$25:
        /*008d*/ 	.byte	0x28, 0x28, 0x75, 0x69, 0x6e, 0x74, 0x33, 0x32, 0x5f, 0x74, 0x28, 0x74, 0x68, 0x72, 0x65, 0x61
        /*009d*/ 	.byte	0x64, 0x49, 0x64, 0x78, 0x2e, 0x78, 0x29, 0x20, 0x2f, 0x20, 0x33, 0x32, 0x29, 0x20, 0x25, 0x20
        /*00ad*/ 	.byte	0x34, 0x29, 0x20, 0x3d, 0x3d, 0x20, 0x28, 0x28, 0x28, 0x74, 0x6d, 0x65, 0x6d, 0x5f, 0x61, 0x64
        /*00bd*/ 	.byte	0x64, 0x72, 0x20, 0x3e, 0x3e, 0x20, 0x31, 0x36, 0x29, 0x20, 0x2f, 0x20, 0x33, 0x32, 0x29, 0x20
        /*00cd*/ 	.byte	0x25, 0x20, 0x34, 0x29, 0x00
	.type		__unnamed_1,@object
	.size		__unnamed_1,(__unnamed_2 - __unnamed_1)
__unnamed_1:
        /*00d2*/ 	.byte	0x61, 0x75, 0x74, 0x6f, 0x20, 0x63, 0x75, 0x74, 0x65, 0x3a, 0x3a, 0x61, 0x73, 0x5f, 0x70, 0x6f
        /* <DEDUP_REMOVED lines=24> */
        /*0262*/ 	.byte	0x3e, 0x3e, 0x3e, 0x5d, 0x00
	.type		__unnamed_2,@object
	.size		__unnamed_2,(.L_2 - __unnamed_2)
__unnamed_2:
        /* <DEDUP_REMOVED lines=46> */
        /*0547*/ 	.byte	0x75, 0x74, 0x65, 0x3a, 0x3a, 0x43, 0x3c, 0x30, 0x3e, 0x3e, 0x3e, 0x3e, 0x5d, 0x00
.L_2:


//--------------------- .nv.shared._ZN7cutlass13device_kernelINS_4gemm6kernel13GemmUniversalIN4cute5tupleIJiiiiEEENS1_10collective13CollectiveMmaINS1_35MainloopSm100TmaUmmaWarpSpecializedILi4ELi2ELi4ENS5_IJNS4_1CILi8EEENSA_ILi1EEESC_EEEEENS5_IJNSA_ILi64EEENSA_ILi256EEESF_EEENS_6half_tENS5_IJlSC_lEEESI_SJ_NS4_8TiledMMAINS4_8MMA_AtomIJNS4_20SM100_MMA_F16BF16_SSISI_SI_fLi64ELi256ELNS4_4UMMA5MajorE0ELSO_0ELNSN_7ScaleInE0ELSP_0EEEEEENS4_6LayoutINS5_IJSC_SC_SC_EEENS5_IJNSA_ILi0EEESU_SU_EEEEENS5_IJNS4_10UnderscoreESX_SX_EEEEENS4_13SM90_TMA_LOADENS4_14ComposedLayoutINS4_7SwizzleILi3ELi4ELi3EEENS4_18smem_ptr_flag_bitsILi16EEENSS_INS5_IJSB_SF_EEENS5_IJSF_SC_EEEEEEEvNS4_8identityENS4_23SM90_TMA_LOAD_MULTICASTES19_vS1A_EENS_8epilogue10collective18CollectiveEpilogueINS1D_23Sm100TmaWarpSpecializedILi4ELi2ELi32ELb1ELb0EEEJSH_NS5_IJNSS_ISF_SC_EES1I_EEESI_SJ_SI_SJ_NS1D_6fusion15FusionCallbacksIS1H_NS1K_17LinearCombinationISI_fSI_fLNS_15FloatRoundStyleE2EEESH_S1J_JEEENS4_5SM1004TMEM4LOAD26SM100_TMEM_LOAD_16dp256b8xES10_S19_NS4_17SM75_U32x4_LDSM_NENS4_14SM90_TMA_STOREES19_NS4_17SM90_U32x4_STSM_NENS4_39AutoVectorizingCopyWithAssumedAlignmentILi128EEEEEEvvEEEEvNT_6ParamsE --------------------------
	.section	.nv.shared._ZN7cutlass13device_kernelINS_4gemm6kernel13GemmUniversalIN4cute5tupleIJiiiiEEENS1_10collective13CollectiveMmaINS1_35MainloopSm100TmaUmmaWarpSpecializedILi4ELi2ELi4ENS5_IJNS4_1CILi8EEENSA_ILi1EEESC_EEEEENS5_IJNSA_ILi64EEENSA_ILi256EEESF_EEENS_6half_tENS5_IJlSC_lEEESI_SJ_NS4_8TiledMMAINS4_8MMA_AtomIJNS4_20SM100_MMA_F16BF16_SSISI_SI_fLi64ELi256ELNS4_4UMMA5MajorE0ELSO_0ELNSN_7ScaleInE0ELSP_0EEEEEENS4_6LayoutINS5_IJSC_SC_SC_EEENS5_IJNSA_ILi0EEESU_SU_EEEEENS5_IJNS4_10UnderscoreESX_SX_EEEEENS4_13SM90_TMA_LOADENS4_14ComposedLayoutINS4_7SwizzleILi3ELi4ELi3EEENS4_18smem_ptr_flag_bitsILi16EEENSS_INS5_IJSB_SF_EEENS5_IJSF_SC_EEEEEEEvNS4_8identityENS4_23SM90_TMA_LOAD_MULTICASTES19_vS1A_EENS_8epilogue10collective18CollectiveEpilogueINS1D_23Sm100TmaWarpSpecializedILi4ELi2ELi32ELb1ELb0EEEJSH_NS5_IJNSS_ISF_SC_EES1I_EEESI_SJ_SI_SJ_NS1D_6fusion15FusionCallbacksIS1H_NS1K_17LinearCombinationISI_fSI_fLNS_15FloatRoundStyleE2EEESH_S1J_JEEENS4_5SM1004TMEM4LOAD26SM100_TMEM_LOAD_16dp256b8xES10_S19_NS4_17SM75_U32x4_LDSM_NENS4_14SM90_TMA_STOREES19_NS4_17SM90_U32x4_STSM_NENS4_39AutoVectorizingCopyWithAssumedAlignmentILi128EEEEEEvvEEEEvNT_6ParamsE,"aw",@nobits
	.sectionflags	@""
	.align	16
	.zero		1024


//--------------------- .nv.shared.reserved.0     --------------------------
	.section	.nv.shared.reserved.0,"aw",@nobits
	.weak		__nv_reservedSMEM_offset_0_alias
	.size		__nv_reservedSMEM_offset_0_alias, 0, 64
	.other		__nv_reservedSMEM_offset_0_alias,@"STO_CUDA_RESERVED_SHARED STV_DEFAULT"
__nv_reservedSMEM_offset_0_alias:
	.zero		0
.nv.shared.reserved.0:
	.zero		64
	.weak		__nv_reservedSMEM_tcgen05_partition
	.type		__nv_reservedSMEM_tcgen05_partition,@object
	.size		__nv_reservedSMEM_tcgen05_partition,(.L_0 - __nv_reservedSMEM_tcgen05_partition)
__nv_reservedSMEM_tcgen05_partition:
	.zero		32
.L_0:


//--------------------- .nv.global                --------------------------
	.section	.nv.global,"aw",@nobits
.nv.global:
	.type		_ZN40_INTERNAL_d7cdeaa3_4_k_cu_8933ec50_343304cute1_E,@object
	.size		_ZN40_INTERNAL_d7cdeaa3_4_k_cu_8933ec50_343304cute1_E,(_ZN40_INTERNAL_d7cdeaa3_4_k_cu_8933ec50_343304cuda3std3__45__cpo6cbeginE - _ZN40_INTERNAL_d7cdeaa3_4_k_cu_8933ec50_343304cute1_E)
_ZN40_INTERNAL_d7cdeaa3_4_k_cu_8933ec50_343304cute1_E:
	.zero		1
	.type		_ZN40_INTERNAL_d7cdeaa3_4_k_cu_8933ec50_343304cuda3std3__45__cpo6cbeginE,@object
	.size		_ZN40_INTERNAL_d7cdeaa3_4_k_cu_8933ec50_343304cuda3std3__45__cpo6cbeginE,(_ZN40_INTERNAL_d7cdeaa3_4_k_cu_8933ec50_343304cuda3std3__48in_placeE - _ZN40_INTERNAL_d7cdeaa3_4_k_cu_8933ec50_343304cuda3std3__45__cpo6cbeginE)
_ZN40_INTERNAL_d7cdeaa3_4_k_cu_8933ec50_343304cuda3std3__45__cpo6cbeginE:
	.zero		1
	.type		_ZN40_INTERNAL_d7cdeaa3_4_k_cu_8933ec50_343304cuda3std3__48in_placeE,@object
	.size		_ZN40_INTERNAL_d7cdeaa3_4_k_cu_8933ec50_343304cuda3std3__48in_placeE,(_ZN40_INTERNAL_d7cdeaa3_4_k_cu_8933ec50_343304cuda3std6ranges3__45__cpo9iter_moveE - _ZN40_INTERNAL_d7cdeaa3_4_k_cu_8933ec50_343304cuda3std3__48in_placeE)
_ZN40_INTERNAL_d7cdeaa3_4_k_cu_8933ec50_343304cuda3std3__48in_placeE:
	.zero		1
	.type		_ZN40_INTERNAL_d7cdeaa3_4_k_cu_8933ec50_343304cuda3std6ranges3__45__cpo9iter_moveE,@object
	.size		_ZN40_INTERNAL_d7cdeaa3_4_k_cu_8933ec50_343304cuda3std6ranges3__45__cpo9iter_moveE,(_ZN40_INTERNAL_d7cdeaa3_4_k_cu_8933ec50_343304cuda3std3__45__cpo5beginE - _ZN40_INTERNAL_d7cdeaa3_4_k_cu_8933ec50_343304cuda3std6ranges3__45__cpo9iter_moveE)
_ZN40_INTERNAL_d7cdeaa3_4_k_cu_8933ec50_343304cuda3std6ranges3__45__cpo9iter_moveE:
	.zero		1
	.type		_ZN40_INTERNAL_d7cdeaa3_4_k_cu_8933ec50_343304cuda3std3__45__cpo5beginE,@object
	.size		_ZN40_INTERNAL_d7cdeaa3_4_k_cu_8933ec50_343304cuda3std3__45__cpo5beginE,(_ZN40_INTERNAL_d7cdeaa3_4_k_cu_8933ec50_343304cuda3std3__442_GLOBAL__N__d7cdeaa3_4_k_cu_8933ec50_343306ignoreE - _ZN40_INTERNAL_d7cdeaa3_4_k_cu_8933ec50_343304cuda3std3__45__cpo5beginE)
_ZN40_INTERNAL_d7cdeaa3_4_k_cu_8933ec50_343304cuda3std3__45__cpo5beginE:
	.zero		1
	.type		_ZN40_INTERNAL_d7cdeaa3_4_k_cu_8933ec50_343304cuda3std3__442_GLOBAL__N__d7cdeaa3_4_k_cu_8933ec50_343306ignoreE,@object
	.size		_ZN40_INTERNAL_d7cdeaa3_4_k_cu_8933ec50_343304cuda3std3__442_GLOBAL__N__d7cdeaa3_4_k_cu_8933ec50_343306ignoreE,(_ZN40_INTERNAL_d7cdeaa3_4_k_cu_8933ec50_343304cute7productE - _ZN40_INTERNAL_d7cdeaa3_4_k_cu_8933ec50_343304cuda3std3__442_GLOBAL__N__d7cdeaa3_4_k_cu_8933ec50_343306ignoreE)
_ZN40_INTERNAL_d7cdeaa3_4_k_cu_8933ec50_343304cuda3std3__442_GLOBAL__N__d7cdeaa3_4_k_cu_8933ec50_343306ignoreE:
	.zero		1
	.type		_ZN40_INTERNAL_d7cdeaa3_4_k_cu_8933ec50_343304cute7productE,@object
	.size		_ZN40_INTERNAL_d7cdeaa3_4_k_cu_8933ec50_343304cute7productE,(_ZN40_INTERNAL_d7cdeaa3_4_k_cu_8933ec50_343304cuda3std3__45__cpo3endE - _ZN40_INTERNAL_d7cdeaa3_4_k_cu_8933ec50_343304cute7productE)
_ZN40_INTERNAL_d7cdeaa3_4_k_cu_8933ec50_343304cute7productE:
	.zero		1
	.type		_ZN40_INTERNAL_d7cdeaa3_4_k_cu_8933ec50_343304cuda3std3__45__cpo3endE,@object
	.size		_ZN40_INTERNAL_d7cdeaa3_4_k_cu_8933ec50_343304cuda3std3__45__cpo3endE,(_ZN40_INTERNAL_d7cdeaa3_4_k_cu_8933ec50_343304cuda3std3__419piecewise_constructE - _ZN40_INTERNAL_d7cdeaa3_4_k_cu_8933ec50_343304cuda3std3__45__cpo3endE)
_ZN40_INTERNAL_d7cdeaa3_4_k_cu_8933ec50_343304cuda3std3__45__cpo3endE:
	.zero		1
	.type		_ZN40_INTERNAL_d7cdeaa3_4_k_cu_8933ec50_343304cuda3std3__419piecewise_constructE,@object
	.size		_ZN40_INTERNAL_d7cdeaa3_4_k_cu_8933ec50_343304cuda3std3__419piecewise_constructE,(_ZN40_INTERNAL_d7cdeaa3_4_k_cu_8933ec50_343304cuda3std3__45__cpo4cendE - _ZN40_INTERNAL_d7cdeaa3_4_k_cu_8933ec50_343304cuda3std3__419piecewise_constructE)
_ZN40_INTERNAL_d7cdeaa3_4_k_cu_8933ec50_343304cuda3std3__419piecewise_constructE:
	.zero		1
	.type		_ZN40_INTERNAL_d7cdeaa3_4_k_cu_8933ec50_343304cuda3std3__45__cpo4cendE,@object
	.size		_ZN40_INTERNAL_d7cdeaa3_4_k_cu_8933ec50_343304cuda3std3__45__cpo4cendE,(_ZN40_INTERNAL_d7cdeaa3_4_k_cu_8933ec50_343304cuda3std6ranges3__45__cpo4swapE - _ZN40_INTERNAL_d7cdeaa3_4_k_cu_8933ec50_343304cuda3std3__45__cpo4cendE)
_ZN40_INTERNAL_d7cdeaa3_4_k_cu_8933ec50_343304cuda3std3__45__cpo4cendE:
	.zero		1
	.type		_ZN40_INTERNAL_d7cdeaa3_4_k_cu_8933ec50_343304cuda3std6ranges3__45__cpo4swapE,@object
	.size		_ZN40_INTERNAL_d7cdeaa3_4_k_cu_8933ec50_343304cuda3std6ranges3__45__cpo4swapE,(.L_10 - _ZN40_INTERNAL_d7cdeaa3_4_k_cu_8933ec50_343304cuda3std6ranges3__45__cpo4swapE)
_ZN40_INTERNAL_d7cdeaa3_4_k_cu_8933ec50_343304cuda3std6ranges3__45__cpo4swapE:
	.zero		1
.L_10:


//--------------------- .nv.constant0._ZN7cutlass13device_kernelINS_4gemm6kernel13GemmUniversalIN4cute5tupleIJiiiiEEENS1_10collective13CollectiveMmaINS1_35MainloopSm100TmaUmmaWarpSpecializedILi4ELi2ELi4ENS5_IJNS4_1CILi8EEENSA_ILi1EEESC_EEEEENS5_IJNSA_ILi64EEENSA_ILi256EEESF_EEENS_6half_tENS5_IJlSC_lEEESI_SJ_NS4_8TiledMMAINS4_8MMA_AtomIJNS4_20SM100_MMA_F16BF16_SSISI_SI_fLi64ELi256ELNS4_4UMMA5MajorE0ELSO_0ELNSN_7ScaleInE0ELSP_0EEEEEENS4_6LayoutINS5_IJSC_SC_SC_EEENS5_IJNSA_ILi0EEESU_SU_EEEEENS5_IJNS4_10UnderscoreESX_SX_EEEEENS4_13SM90_TMA_LOADENS4_14ComposedLayoutINS4_7SwizzleILi3ELi4ELi3EEENS4_18smem_ptr_flag_bitsILi16EEENSS_INS5_IJSB_SF_EEENS5_IJSF_SC_EEEEEEEvNS4_8identityENS4_23SM90_TMA_LOAD_MULTICASTES19_vS1A_EENS_8epilogue10collective18CollectiveEpilogueINS1D_23Sm100TmaWarpSpecializedILi4ELi2ELi32ELb1ELb0EEEJSH_NS5_IJNSS_ISF_SC_EES1I_EEESI_SJ_SI_SJ_NS1D_6fusion15FusionCallbacksIS1H_NS1K_17LinearCombinationISI_fSI_fLNS_15FloatRoundStyleE2EEESH_S1J_JEEENS4_5SM1004TMEM4LOAD26SM100_TMEM_LOAD_16dp256b8xES10_S19_NS4_17SM75_U32x4_LDSM_NENS4_14SM90_TMA_STOREES19_NS4_17SM90_U32x4_STSM_NENS4_39AutoVectorizingCopyWithAssumedAlignmentILi128EEEEEEvvEEEEvNT_6ParamsE --------------------------
	.section	.nv.constant0._ZN7cutlass13device_kernelINS_4gemm6kernel13GemmUniversalIN4cute5tupleIJiiiiEEENS1_10collective13CollectiveMmaINS1_35MainloopSm100TmaUmmaWarpSpecializedILi4ELi2ELi4ENS5_IJNS4_1CILi8EEENSA_ILi1EEESC_EEEEENS5_IJNSA_ILi64EEENSA_ILi256EEESF_EEENS_6half_tENS5_IJlSC_lEEESI_SJ_NS4_8TiledMMAINS4_8MMA_AtomIJNS4_20SM100_MMA_F16BF16_SSISI_SI_fLi64ELi256ELNS4_4UMMA5MajorE0ELSO_0ELNSN_7ScaleInE0ELSP_0EEEEEENS4_6LayoutINS5_IJSC_SC_SC_EEENS5_IJNSA_ILi0EEESU_SU_EEEEENS5_IJNS4_10UnderscoreESX_SX_EEEEENS4_13SM90_TMA_LOADENS4_14ComposedLayoutINS4_7SwizzleILi3ELi4ELi3EEENS4_18smem_ptr_flag_bitsILi16EEENSS_INS5_IJSB_SF_EEENS5_IJSF_SC_EEEEEEEvNS4_8identityENS4_23SM90_TMA_LOAD_MULTICASTES19_vS1A_EENS_8epilogue10collective18CollectiveEpilogueINS1D_23Sm100TmaWarpSpecializedILi4ELi2ELi32ELb1ELb0EEEJSH_NS5_IJNSS_ISF_SC_EES1I_EEESI_SJ_SI_SJ_NS1D_6fusion15FusionCallbacksIS1H_NS1K_17LinearCombinationISI_fSI_fLNS_15FloatRoundStyleE2EEESH_S1J_JEEENS4_5SM1004TMEM4LOAD26SM100_TMEM_LOAD_16dp256b8xES10_S19_NS4_17SM75_U32x4_LDSM_NENS4_14SM90_TMA_STOREES19_NS4_17SM90_U32x4_STSM_NENS4_39AutoVectorizingCopyWithAssumedAlignmentILi128EEEEEEvvEEEEvNT_6ParamsE,"a",@progbits
	.sectionflags	@""
	.align	4
.nv.constant0._ZN7cutlass13device_kernelINS_4gemm6kernel13GemmUniversalIN4cute5tupleIJiiiiEEENS1_10collective13CollectiveMmaINS1_35MainloopSm100TmaUmmaWarpSpecializedILi4ELi2ELi4ENS5_IJNS4_1CILi8EEENSA_ILi1EEESC_EEEEENS5_IJNSA_ILi64EEENSA_ILi256EEESF_EEENS_6half_tENS5_IJlSC_lEEESI_SJ_NS4_8TiledMMAINS4_8MMA_AtomIJNS4_20SM100_MMA_F16BF16_SSISI_SI_fLi64ELi256ELNS4_4UMMA5MajorE0ELSO_0ELNSN_7ScaleInE0ELSP_0EEEEEENS4_6LayoutINS5_IJSC_SC_SC_EEENS5_IJNSA_ILi0EEESU_SU_EEEEENS5_IJNS4_10UnderscoreESX_SX_EEEEENS4_13SM90_TMA_LOADENS4_14ComposedLayoutINS4_7SwizzleILi3ELi4ELi3EEENS4_18smem_ptr_flag_bitsILi16EEENSS_INS5_IJSB_SF_EEENS5_IJSF_SC_EEEEEEEvNS4_8identityENS4_23SM90_TMA_LOAD_MULTICASTES19_vS1A_EENS_8epilogue10collective18CollectiveEpilogueINS1D_23Sm100TmaWarpSpecializedILi4ELi2ELi32ELb1ELb0EEEJSH_NS5_IJNSS_ISF_SC_EES1I_EEESI_SJ_SI_SJ_NS1D_6fusion15FusionCallbacksIS1H_NS1K_17LinearCombinationISI_fSI_fLNS_15FloatRoundStyleE2EEESH_S1J_JEEENS4_5SM1004TMEM4LOAD26SM100_TMEM_LOAD_16dp256b8xES10_S19_NS4_17SM75_U32x4_LDSM_NENS4_14SM90_TMA_STOREES19_NS4_17SM90_U32x4_STSM_NENS4_39AutoVectorizingCopyWithAssumedAlignmentILi128EEEEEEvvEEEEvNT_6ParamsE:
	.zero		2944


//--------------------- SYMBOLS --------------------------

	.type		.nv.reservedSmem.offset0,@object
	.size		.nv.reservedSmem.offset0,0x4
	.type		.nv.reservedSmem.cap,@object
	.size		.nv.reservedSmem.cap,0x4
	.type		__assertfail,@function
